//
// Generated by NVIDIA NVVM Compiler
//
// Compiler Build ID: CL-36424714
// Cuda compilation tools, release 13.0, V13.0.88
// Based on NVVM 20.0.0
//

.version 9.0
.target sm_100
.address_size 64

	// .globl	_Z12sobel_KernelPhS_iiiPi
// _ZZ12sobel_KernelPhS_iiiPiE8mask_gpu has been demoted

.visible .entry _Z12sobel_KernelPhS_iiiPi(
	.param .u64 .ptr .align 1 _Z12sobel_KernelPhS_iiiPi_param_0,
	.param .u64 .ptr .align 1 _Z12sobel_KernelPhS_iiiPi_param_1,
	.param .u32 _Z12sobel_KernelPhS_iiiPi_param_2,
	.param .u32 _Z12sobel_KernelPhS_iiiPi_param_3,
	.param .u32 _Z12sobel_KernelPhS_iiiPi_param_4,
	.param .u64 .ptr .align 1 _Z12sobel_KernelPhS_iiiPi_param_5
)
{
	.reg .pred 	%p<177>;
	.reg .b16 	%rs<9>;
	.reg .b32 	%r<538>;
	.reg .b64 	%rd<111>;
	.reg .b64 	%fd<612>;
	// demoted variable
	.shared .align 4 .b8 _ZZ12sobel_KernelPhS_iiiPiE8mask_gpu[200];
	ld.param.u64 	%rd5, [_Z12sobel_KernelPhS_iiiPi_param_0];
	ld.param.u64 	%rd3, [_Z12sobel_KernelPhS_iiiPi_param_1];
	ld.param.u32 	%r159, [_Z12sobel_KernelPhS_iiiPi_param_2];
	ld.param.u32 	%r160, [_Z12sobel_KernelPhS_iiiPi_param_3];
	ld.param.u32 	%r161, [_Z12sobel_KernelPhS_iiiPi_param_4];
	ld.param.u64 	%rd4, [_Z12sobel_KernelPhS_iiiPi_param_5];
	cvta.to.global.u64 	%rd1, %rd5;
	mov.u32 	%r1, %tid.x;
	setp.gt.u32 	%p22, %r1, 49;
	@%p22 bra 	$L__BB0_2;
	cvta.to.global.u64 	%rd6, %rd4;
	setp.gt.u32 	%p23, %r1, 24;
	add.s32 	%r162, %r1, 231;
	setp.lt.u32 	%p24, %r1, 25;
	selp.b32 	%r163, %r1, %r162, %p24;
	cvt.u16.u32 	%rs1, %r163;
	and.b16  	%rs2, %rs1, 255;
	mul.lo.s16 	%rs3, %rs2, 205;
	shr.u16 	%rs4, %rs3, 10;
	mul.lo.s16 	%rs5, %rs4, 5;
	sub.s16 	%rs6, %rs1, %rs5;
	mul.wide.u32 	%rd7, %r1, 4;
	add.s64 	%rd8, %rd6, %rd7;
	ld.global.u32 	%r164, [%rd8];
	selp.u16 	%rs7, 1, 0, %p23;
	mul.wide.u16 	%r165, %rs7, 100;
	mov.u32 	%r166, _ZZ12sobel_KernelPhS_iiiPiE8mask_gpu;
	add.s32 	%r167, %r166, %r165;
	mul.wide.u16 	%r168, %rs4, 20;
	add.s32 	%r169, %r167, %r168;
	and.b16  	%rs8, %rs6, 255;
	mul.wide.u16 	%r170, %rs8, 4;
	add.s32 	%r171, %r169, %r170;
	st.shared.u32 	[%r171], %r164;
$L__BB0_2:
	bar.sync 	0;
	mov.u32 	%r511, %ctaid.x;
	setp.ge.s32 	%p25, %r511, %r159;
	@%p25 bra 	$L__BB0_108;
	ld.shared.u32 	%r3, [_ZZ12sobel_KernelPhS_iiiPiE8mask_gpu];
	ld.shared.u32 	%r4, [_ZZ12sobel_KernelPhS_iiiPiE8mask_gpu+20];
	ld.shared.u32 	%r5, [_ZZ12sobel_KernelPhS_iiiPiE8mask_gpu+40];
	ld.shared.u32 	%r6, [_ZZ12sobel_KernelPhS_iiiPiE8mask_gpu+60];
	ld.shared.u32 	%r7, [_ZZ12sobel_KernelPhS_iiiPiE8mask_gpu+80];
	ld.shared.u32 	%r8, [_ZZ12sobel_KernelPhS_iiiPiE8mask_gpu+4];
	ld.shared.u32 	%r9, [_ZZ12sobel_KernelPhS_iiiPiE8mask_gpu+24];
	ld.shared.u32 	%r10, [_ZZ12sobel_KernelPhS_iiiPiE8mask_gpu+44];
	ld.shared.u32 	%r11, [_ZZ12sobel_KernelPhS_iiiPiE8mask_gpu+64];
	ld.shared.u32 	%r12, [_ZZ12sobel_KernelPhS_iiiPiE8mask_gpu+84];
	ld.shared.u32 	%r13, [_ZZ12sobel_KernelPhS_iiiPiE8mask_gpu+8];
	ld.shared.u32 	%r14, [_ZZ12sobel_KernelPhS_iiiPiE8mask_gpu+28];
	ld.shared.u32 	%r15, [_ZZ12sobel_KernelPhS_iiiPiE8mask_gpu+48];
	ld.shared.u32 	%r16, [_ZZ12sobel_KernelPhS_iiiPiE8mask_gpu+68];
	ld.shared.u32 	%r17, [_ZZ12sobel_KernelPhS_iiiPiE8mask_gpu+88];
	ld.shared.u32 	%r18, [_ZZ12sobel_KernelPhS_iiiPiE8mask_gpu+12];
	ld.shared.u32 	%r19, [_ZZ12sobel_KernelPhS_iiiPiE8mask_gpu+32];
	ld.shared.u32 	%r20, [_ZZ12sobel_KernelPhS_iiiPiE8mask_gpu+52];
	ld.shared.u32 	%r21, [_ZZ12sobel_KernelPhS_iiiPiE8mask_gpu+72];
	ld.shared.u32 	%r22, [_ZZ12sobel_KernelPhS_iiiPiE8mask_gpu+92];
	ld.shared.u32 	%r23, [_ZZ12sobel_KernelPhS_iiiPiE8mask_gpu+16];
	ld.shared.u32 	%r24, [_ZZ12sobel_KernelPhS_iiiPiE8mask_gpu+36];
	ld.shared.u32 	%r25, [_ZZ12sobel_KernelPhS_iiiPiE8mask_gpu+56];
	ld.shared.u32 	%r26, [_ZZ12sobel_KernelPhS_iiiPiE8mask_gpu+76];
	ld.shared.u32 	%r27, [_ZZ12sobel_KernelPhS_iiiPiE8mask_gpu+96];
	ld.shared.u32 	%r28, [_ZZ12sobel_KernelPhS_iiiPiE8mask_gpu+100];
	ld.shared.u32 	%r29, [_ZZ12sobel_KernelPhS_iiiPiE8mask_gpu+120];
	ld.shared.u32 	%r30, [_ZZ12sobel_KernelPhS_iiiPiE8mask_gpu+140];
	ld.shared.u32 	%r31, [_ZZ12sobel_KernelPhS_iiiPiE8mask_gpu+160];
	ld.shared.u32 	%r32, [_ZZ12sobel_KernelPhS_iiiPiE8mask_gpu+180];
	ld.shared.u32 	%r33, [_ZZ12sobel_KernelPhS_iiiPiE8mask_gpu+104];
	ld.shared.u32 	%r34, [_ZZ12sobel_KernelPhS_iiiPiE8mask_gpu+124];
	ld.shared.u32 	%r35, [_ZZ12sobel_KernelPhS_iiiPiE8mask_gpu+144];
	ld.shared.u32 	%r36, [_ZZ12sobel_KernelPhS_iiiPiE8mask_gpu+164];
	ld.shared.u32 	%r37, [_ZZ12sobel_KernelPhS_iiiPiE8mask_gpu+184];
	ld.shared.u32 	%r38, [_ZZ12sobel_KernelPhS_iiiPiE8mask_gpu+108];
	ld.shared.u32 	%r39, [_ZZ12sobel_KernelPhS_iiiPiE8mask_gpu+128];
	ld.shared.u32 	%r40, [_ZZ12sobel_KernelPhS_iiiPiE8mask_gpu+148];
	ld.shared.u32 	%r41, [_ZZ12sobel_KernelPhS_iiiPiE8mask_gpu+168];
	ld.shared.u32 	%r42, [_ZZ12sobel_KernelPhS_iiiPiE8mask_gpu+188];
	ld.shared.u32 	%r43, [_ZZ12sobel_KernelPhS_iiiPiE8mask_gpu+112];
	ld.shared.u32 	%r44, [_ZZ12sobel_KernelPhS_iiiPiE8mask_gpu+132];
	ld.shared.u32 	%r45, [_ZZ12sobel_KernelPhS_iiiPiE8mask_gpu+152];
	ld.shared.u32 	%r46, [_ZZ12sobel_KernelPhS_iiiPiE8mask_gpu+172];
	ld.shared.u32 	%r47, [_ZZ12sobel_KernelPhS_iiiPiE8mask_gpu+192];
	ld.shared.u32 	%r48, [_ZZ12sobel_KernelPhS_iiiPiE8mask_gpu+116];
	ld.shared.u32 	%r49, [_ZZ12sobel_KernelPhS_iiiPiE8mask_gpu+136];
	ld.shared.u32 	%r50, [_ZZ12sobel_KernelPhS_iiiPiE8mask_gpu+156];
	ld.shared.u32 	%r51, [_ZZ12sobel_KernelPhS_iiiPiE8mask_gpu+176];
	ld.shared.u32 	%r52, [_ZZ12sobel_KernelPhS_iiiPiE8mask_gpu+196];
	add.s32 	%r172, %r1, -1;
	mul.lo.s32 	%r53, %r159, %r172;
	mul.lo.s32 	%r173, %r161, %r159;
	shl.b32 	%r54, %r173, 9;
	add.s32 	%r55, %r53, -1;
	add.s32 	%r56, %r53, 1;
	add.s32 	%r57, %r53, 2;
	mul.lo.s32 	%r58, %r1, %r159;
	add.s32 	%r59, %r58, -2;
	add.s32 	%r60, %r58, -1;
	add.s32 	%r61, %r58, 1;
	add.s32 	%r62, %r58, 2;
	add.s32 	%r63, %r58, %r159;
	add.s32 	%r64, %r63, -2;
	add.s32 	%r65, %r63, -1;
	add.s32 	%r66, %r63, 1;
	add.s32 	%r174, %r1, 2;
	mul.lo.s32 	%r67, %r159, %r174;
	add.s32 	%r68, %r67, -2;
	add.s32 	%r69, %r67, -1;
	add.s32 	%r70, %r67, 1;
	add.s32 	%r71, %r67, 2;
	add.s32 	%r175, %r1, -2;
	mul.lo.s32 	%r72, %r159, %r175;
	add.s32 	%r73, %r72, -2;
	add.s32 	%r74, %r72, -1;
	add.s32 	%r75, %r72, 2;
	cvta.to.global.u64 	%rd2, %rd3;
$L__BB0_4:
	setp.ge.s32 	%p26, %r1, %r160;
	@%p26 bra 	$L__BB0_107;
	add.s32 	%r77, %r511, 1;
	add.s32 	%r78, %r511, 2;
	add.s32 	%r176, %r53, %r511;
	add.s32 	%r177, %r176, -2;
	mul.lo.s32 	%r536, %r161, %r177;
	add.s32 	%r178, %r55, %r511;
	mul.lo.s32 	%r535, %r161, %r178;
	mul.lo.s32 	%r534, %r161, %r176;
	add.s32 	%r179, %r56, %r511;
	mul.lo.s32 	%r533, %r161, %r179;
	add.s32 	%r180, %r57, %r511;
	mul.lo.s32 	%r532, %r161, %r180;
	add.s32 	%r181, %r59, %r511;
	mul.lo.s32 	%r531, %r161, %r181;
	add.s32 	%r182, %r60, %r511;
	mul.lo.s32 	%r530, %r161, %r182;
	add.s32 	%r183, %r58, %r511;
	mul.lo.s32 	%r529, %r161, %r183;
	add.s32 	%r184, %r61, %r511;
	mul.lo.s32 	%r528, %r161, %r184;
	add.s32 	%r185, %r62, %r511;
	mul.lo.s32 	%r527, %r161, %r185;
	add.s32 	%r186, %r64, %r511;
	mul.lo.s32 	%r526, %r161, %r186;
	add.s32 	%r187, %r65, %r511;
	mul.lo.s32 	%r525, %r161, %r187;
	add.s32 	%r188, %r63, %r511;
	mul.lo.s32 	%r524, %r161, %r188;
	add.s32 	%r189, %r66, %r511;
	mul.lo.s32 	%r523, %r161, %r189;
	add.s32 	%r190, %r188, 2;
	mul.lo.s32 	%r522, %r161, %r190;
	add.s32 	%r191, %r68, %r511;
	mul.lo.s32 	%r521, %r161, %r191;
	add.s32 	%r192, %r69, %r511;
	mul.lo.s32 	%r520, %r161, %r192;
	add.s32 	%r193, %r67, %r511;
	mul.lo.s32 	%r519, %r161, %r193;
	add.s32 	%r194, %r70, %r511;
	mul.lo.s32 	%r518, %r161, %r194;
	add.s32 	%r195, %r71, %r511;
	mul.lo.s32 	%r517, %r161, %r195;
	add.s32 	%r196, %r73, %r511;
	mul.lo.s32 	%r516, %r161, %r196;
	add.s32 	%r197, %r74, %r511;
	mul.lo.s32 	%r515, %r161, %r197;
	add.s32 	%r198, %r72, %r511;
	mul.lo.s32 	%r514, %r161, %r198;
	add.s32 	%r513, %r514, %r161;
	add.s32 	%r199, %r75, %r511;
	mul.lo.s32 	%r512, %r161, %r199;
	mov.u32 	%r537, %r1;
$L__BB0_6:
	setp.gt.u32 	%p27, %r537, 1;
	add.s32 	%r200, %r537, -2;
	setp.lt.s32 	%p28, %r200, %r160;
	and.pred  	%p1, %p27, %p28;
	setp.gt.u32 	%p30, %r511, 1;
	add.s32 	%r201, %r511, -2;
	setp.lt.s32 	%p31, %r201, %r159;
	and.pred  	%p32, %p30, %p31;
	and.pred  	%p2, %p32, %p1;
	mov.f64 	%fd465, 0d0000000000000000;
	not.pred 	%p33, %p2;
	mov.f64 	%fd466, %fd465;
	mov.f64 	%fd467, %fd465;
	@%p33 bra 	$L__BB0_8;
	cvt.s64.s32 	%rd9, %r516;
	add.s64 	%rd10, %rd1, %rd9;
	ld.global.u8 	%r202, [%rd10+2];
	ld.global.u8 	%r203, [%rd10+1];
	ld.global.u8 	%r204, [%rd10];
	mul.lo.s32 	%r205, %r3, %r202;
	cvt.rn.f64.s32 	%fd465, %r205;
	mul.lo.s32 	%r206, %r3, %r203;
	cvt.rn.f64.s32 	%fd466, %r206;
	mul.lo.s32 	%r207, %r3, %r204;
	cvt.rn.f64.s32 	%fd467, %r207;
$L__BB0_8:
	setp.ne.s32 	%p34, %r511, 0;
	setp.le.s32 	%p35, %r511, %r159;
	and.pred  	%p36, %p34, %p35;
	and.pred  	%p3, %p36, %p1;
	not.pred 	%p37, %p3;
	@%p37 bra 	$L__BB0_10;
	cvt.s64.s32 	%rd11, %r515;
	add.s64 	%rd12, %rd1, %rd11;
	ld.global.u8 	%r208, [%rd12+2];
	ld.global.u8 	%r209, [%rd12+1];
	ld.global.u8 	%r210, [%rd12];
	mul.lo.s32 	%r211, %r4, %r208;
	cvt.rn.f64.s32 	%fd302, %r211;
	add.f64 	%fd465, %fd465, %fd302;
	mul.lo.s32 	%r212, %r4, %r209;
	cvt.rn.f64.s32 	%fd303, %r212;
	add.f64 	%fd466, %fd466, %fd303;
	mul.lo.s32 	%r213, %r4, %r210;
	cvt.rn.f64.s32 	%fd304, %r213;
	add.f64 	%fd467, %fd467, %fd304;
$L__BB0_10:
	setp.lt.s32 	%p38, %r511, %r159;
	and.pred  	%p4, %p38, %p1;
	not.pred 	%p39, %p4;
	@%p39 bra 	$L__BB0_12;
	cvt.s64.s32 	%rd13, %r514;
	add.s64 	%rd14, %rd1, %rd13;
	ld.global.u8 	%r214, [%rd14+2];
	ld.global.u8 	%r215, [%rd14+1];
	ld.global.u8 	%r216, [%rd14];
	mul.lo.s32 	%r217, %r5, %r214;
	cvt.rn.f64.s32 	%fd305, %r217;
	add.f64 	%fd465, %fd465, %fd305;
	mul.lo.s32 	%r218, %r5, %r215;
	cvt.rn.f64.s32 	%fd306, %r218;
	add.f64 	%fd466, %fd466, %fd306;
	mul.lo.s32 	%r219, %r5, %r216;
	cvt.rn.f64.s32 	%fd307, %r219;
	add.f64 	%fd467, %fd467, %fd307;
$L__BB0_12:
	setp.lt.s32 	%p40, %r77, %r159;
	and.pred  	%p5, %p40, %p1;
	not.pred 	%p41, %p5;
	@%p41 bra 	$L__BB0_14;
	cvt.s64.s32 	%rd15, %r513;
	add.s64 	%rd16, %rd1, %rd15;
	ld.global.u8 	%r220, [%rd16+2];
	ld.global.u8 	%r221, [%rd16+1];
	ld.global.u8 	%r222, [%rd16];
	mul.lo.s32 	%r223, %r6, %r220;
	cvt.rn.f64.s32 	%fd308, %r223;
	add.f64 	%fd465, %fd465, %fd308;
	mul.lo.s32 	%r224, %r6, %r221;
	cvt.rn.f64.s32 	%fd309, %r224;
	add.f64 	%fd466, %fd466, %fd309;
	mul.lo.s32 	%r225, %r6, %r222;
	cvt.rn.f64.s32 	%fd310, %r225;
	add.f64 	%fd467, %fd467, %fd310;
$L__BB0_14:
	setp.lt.s32 	%p42, %r78, %r159;
	setp.gt.u32 	%p43, %r537, 1;
	add.s32 	%r226, %r537, -2;
	setp.lt.s32 	%p44, %r226, %r160;
	and.pred  	%p45, %p44, %p42;
	and.pred  	%p6, %p45, %p43;
	not.pred 	%p46, %p6;
	@%p46 bra 	$L__BB0_16;
	cvt.s64.s32 	%rd17, %r512;
	add.s64 	%rd18, %rd1, %rd17;
	ld.global.u8 	%r227, [%rd18+2];
	ld.global.u8 	%r228, [%rd18+1];
	ld.global.u8 	%r229, [%rd18];
	mul.lo.s32 	%r230, %r7, %r227;
	cvt.rn.f64.s32 	%fd311, %r230;
	add.f64 	%fd465, %fd465, %fd311;
	mul.lo.s32 	%r231, %r7, %r228;
	cvt.rn.f64.s32 	%fd312, %r231;
	add.f64 	%fd466, %fd466, %fd312;
	mul.lo.s32 	%r232, %r7, %r229;
	cvt.rn.f64.s32 	%fd313, %r232;
	add.f64 	%fd467, %fd467, %fd313;
$L__BB0_16:
	setp.ne.s32 	%p47, %r537, 0;
	setp.le.s32 	%p48, %r537, %r160;
	and.pred  	%p49, %p47, %p48;
	setp.gt.u32 	%p50, %r511, 1;
	add.s32 	%r233, %r511, -2;
	setp.lt.s32 	%p51, %r233, %r159;
	and.pred  	%p52, %p50, %p51;
	and.pred  	%p7, %p52, %p49;
	not.pred 	%p53, %p7;
	@%p53 bra 	$L__BB0_18;
	cvt.s64.s32 	%rd19, %r536;
	add.s64 	%rd20, %rd1, %rd19;
	ld.global.u8 	%r234, [%rd20+2];
	ld.global.u8 	%r235, [%rd20+1];
	ld.global.u8 	%r236, [%rd20];
	mul.lo.s32 	%r237, %r8, %r234;
	cvt.rn.f64.s32 	%fd314, %r237;
	add.f64 	%fd465, %fd465, %fd314;
	mul.lo.s32 	%r238, %r8, %r235;
	cvt.rn.f64.s32 	%fd315, %r238;
	add.f64 	%fd466, %fd466, %fd315;
	mul.lo.s32 	%r239, %r8, %r236;
	cvt.rn.f64.s32 	%fd316, %r239;
	add.f64 	%fd467, %fd467, %fd316;
$L__BB0_18:
	setp.ne.s32 	%p54, %r511, 0;
	setp.le.s32 	%p55, %r511, %r159;
	and.pred  	%p56, %p54, %p55;
	setp.ne.s32 	%p57, %r537, 0;
	setp.le.s32 	%p58, %r537, %r160;
	and.pred  	%p59, %p57, %p58;
	and.pred  	%p8, %p56, %p59;
	not.pred 	%p60, %p8;
	@%p60 bra 	$L__BB0_20;
	cvt.s64.s32 	%rd21, %r535;
	add.s64 	%rd22, %rd1, %rd21;
	ld.global.u8 	%r240, [%rd22+2];
	ld.global.u8 	%r241, [%rd22+1];
	ld.global.u8 	%r242, [%rd22];
	mul.lo.s32 	%r243, %r9, %r240;
	cvt.rn.f64.s32 	%fd317, %r243;
	add.f64 	%fd465, %fd465, %fd317;
	mul.lo.s32 	%r244, %r9, %r241;
	cvt.rn.f64.s32 	%fd318, %r244;
	add.f64 	%fd466, %fd466, %fd318;
	mul.lo.s32 	%r245, %r9, %r242;
	cvt.rn.f64.s32 	%fd319, %r245;
	add.f64 	%fd467, %fd467, %fd319;
$L__BB0_20:
	setp.lt.s32 	%p61, %r511, %r159;
	setp.ne.s32 	%p62, %r537, 0;
	setp.le.s32 	%p63, %r537, %r160;
	and.pred  	%p64, %p62, %p63;
	and.pred  	%p9, %p61, %p64;
	not.pred 	%p65, %p9;
	@%p65 bra 	$L__BB0_22;
	cvt.s64.s32 	%rd23, %r534;
	add.s64 	%rd24, %rd1, %rd23;
	ld.global.u8 	%r246, [%rd24+2];
	ld.global.u8 	%r247, [%rd24+1];
	ld.global.u8 	%r248, [%rd24];
	mul.lo.s32 	%r249, %r10, %r246;
	cvt.rn.f64.s32 	%fd320, %r249;
	add.f64 	%fd465, %fd465, %fd320;
	mul.lo.s32 	%r250, %r10, %r247;
	cvt.rn.f64.s32 	%fd321, %r250;
	add.f64 	%fd466, %fd466, %fd321;
	mul.lo.s32 	%r251, %r10, %r248;
	cvt.rn.f64.s32 	%fd322, %r251;
	add.f64 	%fd467, %fd467, %fd322;
$L__BB0_22:
	setp.lt.s32 	%p66, %r77, %r159;
	setp.ne.s32 	%p67, %r537, 0;
	setp.le.s32 	%p68, %r537, %r160;
	and.pred  	%p69, %p67, %p68;
	and.pred  	%p10, %p66, %p69;
	not.pred 	%p70, %p10;
	@%p70 bra 	$L__BB0_24;
	cvt.s64.s32 	%rd25, %r533;
	add.s64 	%rd26, %rd1, %rd25;
	ld.global.u8 	%r252, [%rd26+2];
	ld.global.u8 	%r253, [%rd26+1];
	ld.global.u8 	%r254, [%rd26];
	mul.lo.s32 	%r255, %r11, %r252;
	cvt.rn.f64.s32 	%fd323, %r255;
	add.f64 	%fd465, %fd465, %fd323;
	mul.lo.s32 	%r256, %r11, %r253;
	cvt.rn.f64.s32 	%fd324, %r256;
	add.f64 	%fd466, %fd466, %fd324;
	mul.lo.s32 	%r257, %r11, %r254;
	cvt.rn.f64.s32 	%fd325, %r257;
	add.f64 	%fd467, %fd467, %fd325;
$L__BB0_24:
	setp.lt.s32 	%p71, %r78, %r159;
	setp.ne.s32 	%p72, %r537, 0;
	setp.le.s32 	%p73, %r537, %r160;
	and.pred  	%p74, %p72, %p73;
	and.pred  	%p11, %p71, %p74;
	not.pred 	%p75, %p11;
	@%p75 bra 	$L__BB0_26;
	cvt.s64.s32 	%rd27, %r532;
	add.s64 	%rd28, %rd1, %rd27;
	ld.global.u8 	%r258, [%rd28+2];
	ld.global.u8 	%r259, [%rd28+1];
	ld.global.u8 	%r260, [%rd28];
	mul.lo.s32 	%r261, %r12, %r258;
	cvt.rn.f64.s32 	%fd326, %r261;
	add.f64 	%fd465, %fd465, %fd326;
	mul.lo.s32 	%r262, %r12, %r259;
	cvt.rn.f64.s32 	%fd327, %r262;
	add.f64 	%fd466, %fd466, %fd327;
	mul.lo.s32 	%r263, %r12, %r260;
	cvt.rn.f64.s32 	%fd328, %r263;
	add.f64 	%fd467, %fd467, %fd328;
$L__BB0_26:
	setp.lt.s32 	%p76, %r537, %r160;
	setp.gt.u32 	%p77, %r511, 1;
	add.s32 	%r264, %r511, -2;
	setp.lt.s32 	%p78, %r264, %r159;
	and.pred  	%p79, %p78, %p76;
	and.pred  	%p12, %p79, %p77;
	not.pred 	%p80, %p12;
	@%p80 bra 	$L__BB0_28;
	cvt.s64.s32 	%rd29, %r531;
	add.s64 	%rd30, %rd1, %rd29;
	ld.global.u8 	%r265, [%rd30+2];
	ld.global.u8 	%r266, [%rd30+1];
	ld.global.u8 	%r267, [%rd30];
	mul.lo.s32 	%r268, %r13, %r265;
	cvt.rn.f64.s32 	%fd329, %r268;
	add.f64 	%fd465, %fd465, %fd329;
	mul.lo.s32 	%r269, %r13, %r266;
	cvt.rn.f64.s32 	%fd330, %r269;
	add.f64 	%fd466, %fd466, %fd330;
	mul.lo.s32 	%r270, %r13, %r267;
	cvt.rn.f64.s32 	%fd331, %r270;
	add.f64 	%fd467, %fd467, %fd331;
$L__BB0_28:
	setp.lt.s32 	%p81, %r537, %r160;
	setp.ne.s32 	%p82, %r511, 0;
	setp.le.s32 	%p83, %r511, %r159;
	and.pred  	%p84, %p82, %p83;
	and.pred  	%p13, %p84, %p81;
	not.pred 	%p85, %p13;
	@%p85 bra 	$L__BB0_30;
	cvt.s64.s32 	%rd31, %r530;
	add.s64 	%rd32, %rd1, %rd31;
	ld.global.u8 	%r271, [%rd32+2];
	ld.global.u8 	%r272, [%rd32+1];
	ld.global.u8 	%r273, [%rd32];
	mul.lo.s32 	%r274, %r14, %r271;
	cvt.rn.f64.s32 	%fd332, %r274;
	add.f64 	%fd465, %fd465, %fd332;
	mul.lo.s32 	%r275, %r14, %r272;
	cvt.rn.f64.s32 	%fd333, %r275;
	add.f64 	%fd466, %fd466, %fd333;
	mul.lo.s32 	%r276, %r14, %r273;
	cvt.rn.f64.s32 	%fd334, %r276;
	add.f64 	%fd467, %fd467, %fd334;
$L__BB0_30:
	setp.lt.s32 	%p86, %r537, %r160;
	setp.lt.s32 	%p87, %r511, %r159;
	and.pred  	%p14, %p87, %p86;
	not.pred 	%p88, %p14;
	@%p88 bra 	$L__BB0_32;
	cvt.s64.s32 	%rd33, %r529;
	add.s64 	%rd34, %rd1, %rd33;
	ld.global.u8 	%r277, [%rd34+2];
	ld.global.u8 	%r278, [%rd34+1];
	ld.global.u8 	%r279, [%rd34];
	mul.lo.s32 	%r280, %r15, %r277;
	cvt.rn.f64.s32 	%fd335, %r280;
	add.f64 	%fd465, %fd465, %fd335;
	mul.lo.s32 	%r281, %r15, %r278;
	cvt.rn.f64.s32 	%fd336, %r281;
	add.f64 	%fd466, %fd466, %fd336;
	mul.lo.s32 	%r282, %r15, %r279;
	cvt.rn.f64.s32 	%fd337, %r282;
	add.f64 	%fd467, %fd467, %fd337;
$L__BB0_32:
	setp.lt.s32 	%p89, %r537, %r160;
	setp.lt.s32 	%p90, %r77, %r159;
	and.pred  	%p15, %p90, %p89;
	not.pred 	%p91, %p15;
	@%p91 bra 	$L__BB0_34;
	cvt.s64.s32 	%rd35, %r528;
	add.s64 	%rd36, %rd1, %rd35;
	ld.global.u8 	%r283, [%rd36+2];
	ld.global.u8 	%r284, [%rd36+1];
	ld.global.u8 	%r285, [%rd36];
	mul.lo.s32 	%r286, %r16, %r283;
	cvt.rn.f64.s32 	%fd338, %r286;
	add.f64 	%fd465, %fd465, %fd338;
	mul.lo.s32 	%r287, %r16, %r284;
	cvt.rn.f64.s32 	%fd339, %r287;
	add.f64 	%fd466, %fd466, %fd339;
	mul.lo.s32 	%r288, %r16, %r285;
	cvt.rn.f64.s32 	%fd340, %r288;
	add.f64 	%fd467, %fd467, %fd340;
$L__BB0_34:
	setp.lt.s32 	%p92, %r537, %r160;
	setp.lt.s32 	%p93, %r78, %r159;
	and.pred  	%p16, %p93, %p92;
	not.pred 	%p94, %p16;
	@%p94 bra 	$L__BB0_36;
	cvt.s64.s32 	%rd37, %r527;
	add.s64 	%rd38, %rd1, %rd37;
	ld.global.u8 	%r289, [%rd38+2];
	ld.global.u8 	%r290, [%rd38+1];
	ld.global.u8 	%r291, [%rd38];
	mul.lo.s32 	%r292, %r17, %r289;
	cvt.rn.f64.s32 	%fd341, %r292;
	add.f64 	%fd465, %fd465, %fd341;
	mul.lo.s32 	%r293, %r17, %r290;
	cvt.rn.f64.s32 	%fd342, %r293;
	add.f64 	%fd466, %fd466, %fd342;
	mul.lo.s32 	%r294, %r17, %r291;
	cvt.rn.f64.s32 	%fd343, %r294;
	add.f64 	%fd467, %fd467, %fd343;
$L__BB0_36:
	add.s32 	%r130, %r537, 1;
	setp.lt.s32 	%p95, %r130, %r160;
	setp.gt.u32 	%p96, %r511, 1;
	add.s32 	%r295, %r511, -2;
	setp.lt.s32 	%p97, %r295, %r159;
	and.pred  	%p98, %p97, %p95;
	and.pred  	%p17, %p98, %p96;
	not.pred 	%p99, %p17;
	@%p99 bra 	$L__BB0_38;
	cvt.s64.s32 	%rd39, %r526;
	add.s64 	%rd40, %rd1, %rd39;
	ld.global.u8 	%r296, [%rd40+2];
	ld.global.u8 	%r297, [%rd40+1];
	ld.global.u8 	%r298, [%rd40];
	mul.lo.s32 	%r299, %r18, %r296;
	cvt.rn.f64.s32 	%fd344, %r299;
	add.f64 	%fd465, %fd465, %fd344;
	mul.lo.s32 	%r300, %r18, %r297;
	cvt.rn.f64.s32 	%fd345, %r300;
	add.f64 	%fd466, %fd466, %fd345;
	mul.lo.s32 	%r301, %r18, %r298;
	cvt.rn.f64.s32 	%fd346, %r301;
	add.f64 	%fd467, %fd467, %fd346;
$L__BB0_38:
	setp.lt.s32 	%p100, %r130, %r160;
	setp.ne.s32 	%p101, %r511, 0;
	setp.le.s32 	%p102, %r511, %r159;
	and.pred  	%p103, %p101, %p102;
	and.pred  	%p18, %p103, %p100;
	not.pred 	%p104, %p18;
	@%p104 bra 	$L__BB0_40;
	cvt.s64.s32 	%rd41, %r525;
	add.s64 	%rd42, %rd1, %rd41;
	ld.global.u8 	%r302, [%rd42+2];
	ld.global.u8 	%r303, [%rd42+1];
	ld.global.u8 	%r304, [%rd42];
	mul.lo.s32 	%r305, %r19, %r302;
	cvt.rn.f64.s32 	%fd347, %r305;
	add.f64 	%fd465, %fd465, %fd347;
	mul.lo.s32 	%r306, %r19, %r303;
	cvt.rn.f64.s32 	%fd348, %r306;
	add.f64 	%fd466, %fd466, %fd348;
	mul.lo.s32 	%r307, %r19, %r304;
	cvt.rn.f64.s32 	%fd349, %r307;
	add.f64 	%fd467, %fd467, %fd349;
$L__BB0_40:
	setp.lt.s32 	%p105, %r130, %r160;
	setp.lt.s32 	%p106, %r511, %r159;
	and.pred  	%p19, %p106, %p105;
	not.pred 	%p107, %p19;
	@%p107 bra 	$L__BB0_42;
	cvt.s64.s32 	%rd43, %r524;
	add.s64 	%rd44, %rd1, %rd43;
	ld.global.u8 	%r308, [%rd44+2];
	ld.global.u8 	%r309, [%rd44+1];
	ld.global.u8 	%r310, [%rd44];
	mul.lo.s32 	%r311, %r20, %r308;
	cvt.rn.f64.s32 	%fd350, %r311;
	add.f64 	%fd465, %fd465, %fd350;
	mul.lo.s32 	%r312, %r20, %r309;
	cvt.rn.f64.s32 	%fd351, %r312;
	add.f64 	%fd466, %fd466, %fd351;
	mul.lo.s32 	%r313, %r20, %r310;
	cvt.rn.f64.s32 	%fd352, %r313;
	add.f64 	%fd467, %fd467, %fd352;
$L__BB0_42:
	setp.lt.s32 	%p108, %r130, %r160;
	setp.lt.s32 	%p109, %r77, %r159;
	and.pred  	%p20, %p109, %p108;
	not.pred 	%p110, %p20;
	@%p110 bra 	$L__BB0_44;
	cvt.s64.s32 	%rd45, %r523;
	add.s64 	%rd46, %rd1, %rd45;
	ld.global.u8 	%r314, [%rd46+2];
	ld.global.u8 	%r315, [%rd46+1];
	ld.global.u8 	%r316, [%rd46];
	mul.lo.s32 	%r317, %r21, %r314;
	cvt.rn.f64.s32 	%fd353, %r317;
	add.f64 	%fd465, %fd465, %fd353;
	mul.lo.s32 	%r318, %r21, %r315;
	cvt.rn.f64.s32 	%fd354, %r318;
	add.f64 	%fd466, %fd466, %fd354;
	mul.lo.s32 	%r319, %r21, %r316;
	cvt.rn.f64.s32 	%fd355, %r319;
	add.f64 	%fd467, %fd467, %fd355;
$L__BB0_44:
	setp.lt.s32 	%p111, %r130, %r160;
	setp.lt.s32 	%p112, %r78, %r159;
	and.pred  	%p21, %p112, %p111;
	not.pred 	%p113, %p21;
	@%p113 bra 	$L__BB0_46;
	cvt.s64.s32 	%rd47, %r522;
	add.s64 	%rd48, %rd1, %rd47;
	ld.global.u8 	%r320, [%rd48+2];
	ld.global.u8 	%r321, [%rd48+1];
	ld.global.u8 	%r322, [%rd48];
	mul.lo.s32 	%r323, %r22, %r320;
	cvt.rn.f64.s32 	%fd356, %r323;
	add.f64 	%fd465, %fd465, %fd356;
	mul.lo.s32 	%r324, %r22, %r321;
	cvt.rn.f64.s32 	%fd357, %r324;
	add.f64 	%fd466, %fd466, %fd357;
	mul.lo.s32 	%r325, %r22, %r322;
	cvt.rn.f64.s32 	%fd358, %r325;
	add.f64 	%fd467, %fd467, %fd358;
$L__BB0_46:
	add.s32 	%r131, %r130, 1;
	setp.ge.s32 	%p114, %r131, %r160;
	setp.lt.u32 	%p115, %r511, 2;
	add.s32 	%r326, %r511, -2;
	setp.ge.s32 	%p116, %r326, %r159;
	or.pred  	%p117, %p116, %p114;
	or.pred  	%p118, %p117, %p115;
	@%p118 bra 	$L__BB0_48;
	cvt.s64.s32 	%rd49, %r521;
	add.s64 	%rd50, %rd1, %rd49;
	ld.global.u8 	%r327, [%rd50+2];
	ld.global.u8 	%r328, [%rd50+1];
	ld.global.u8 	%r329, [%rd50];
	mul.lo.s32 	%r330, %r23, %r327;
	cvt.rn.f64.s32 	%fd359, %r330;
	add.f64 	%fd465, %fd465, %fd359;
	mul.lo.s32 	%r331, %r23, %r328;
	cvt.rn.f64.s32 	%fd360, %r331;
	add.f64 	%fd466, %fd466, %fd360;
	mul.lo.s32 	%r332, %r23, %r329;
	cvt.rn.f64.s32 	%fd361, %r332;
	add.f64 	%fd467, %fd467, %fd361;
$L__BB0_48:
	setp.ge.s32 	%p119, %r131, %r160;
	setp.eq.s32 	%p120, %r511, 0;
	setp.gt.s32 	%p121, %r511, %r159;
	or.pred  	%p122, %p120, %p121;
	or.pred  	%p123, %p122, %p119;
	@%p123 bra 	$L__BB0_50;
	cvt.s64.s32 	%rd51, %r520;
	add.s64 	%rd52, %rd1, %rd51;
	ld.global.u8 	%r333, [%rd52+2];
	ld.global.u8 	%r334, [%rd52+1];
	ld.global.u8 	%r335, [%rd52];
	mul.lo.s32 	%r336, %r24, %r333;
	cvt.rn.f64.s32 	%fd362, %r336;
	add.f64 	%fd465, %fd465, %fd362;
	mul.lo.s32 	%r337, %r24, %r334;
	cvt.rn.f64.s32 	%fd363, %r337;
	add.f64 	%fd466, %fd466, %fd363;
	mul.lo.s32 	%r338, %r24, %r335;
	cvt.rn.f64.s32 	%fd364, %r338;
	add.f64 	%fd467, %fd467, %fd364;
$L__BB0_50:
	setp.ge.s32 	%p124, %r131, %r160;
	setp.ge.s32 	%p125, %r511, %r159;
	or.pred  	%p126, %p125, %p124;
	@%p126 bra 	$L__BB0_52;
	cvt.s64.s32 	%rd53, %r519;
	add.s64 	%rd54, %rd1, %rd53;
	ld.global.u8 	%r339, [%rd54+2];
	ld.global.u8 	%r340, [%rd54+1];
	ld.global.u8 	%r341, [%rd54];
	mul.lo.s32 	%r342, %r25, %r339;
	cvt.rn.f64.s32 	%fd365, %r342;
	add.f64 	%fd465, %fd465, %fd365;
	mul.lo.s32 	%r343, %r25, %r340;
	cvt.rn.f64.s32 	%fd366, %r343;
	add.f64 	%fd466, %fd466, %fd366;
	mul.lo.s32 	%r344, %r25, %r341;
	cvt.rn.f64.s32 	%fd367, %r344;
	add.f64 	%fd467, %fd467, %fd367;
$L__BB0_52:
	setp.ge.s32 	%p127, %r131, %r160;
	setp.ge.s32 	%p128, %r77, %r159;
	or.pred  	%p129, %p128, %p127;
	@%p129 bra 	$L__BB0_54;
	cvt.s64.s32 	%rd55, %r518;
	add.s64 	%rd56, %rd1, %rd55;
	ld.global.u8 	%r345, [%rd56+2];
	ld.global.u8 	%r346, [%rd56+1];
	ld.global.u8 	%r347, [%rd56];
	mul.lo.s32 	%r348, %r26, %r345;
	cvt.rn.f64.s32 	%fd368, %r348;
	add.f64 	%fd465, %fd465, %fd368;
	mul.lo.s32 	%r349, %r26, %r346;
	cvt.rn.f64.s32 	%fd369, %r349;
	add.f64 	%fd466, %fd466, %fd369;
	mul.lo.s32 	%r350, %r26, %r347;
	cvt.rn.f64.s32 	%fd370, %r350;
	add.f64 	%fd467, %fd467, %fd370;
$L__BB0_54:
	setp.ge.s32 	%p130, %r131, %r160;
	setp.ge.s32 	%p131, %r78, %r159;
	or.pred  	%p132, %p131, %p130;
	@%p132 bra 	$L__BB0_56;
	cvt.s64.s32 	%rd57, %r517;
	add.s64 	%rd58, %rd1, %rd57;
	ld.global.u8 	%r351, [%rd58+2];
	ld.global.u8 	%r352, [%rd58+1];
	ld.global.u8 	%r353, [%rd58];
	mul.lo.s32 	%r354, %r27, %r351;
	cvt.rn.f64.s32 	%fd371, %r354;
	add.f64 	%fd465, %fd465, %fd371;
	mul.lo.s32 	%r355, %r27, %r352;
	cvt.rn.f64.s32 	%fd372, %r355;
	add.f64 	%fd466, %fd466, %fd372;
	mul.lo.s32 	%r356, %r27, %r353;
	cvt.rn.f64.s32 	%fd373, %r356;
	add.f64 	%fd467, %fd467, %fd373;
$L__BB0_56:
	mov.f64 	%fd540, 0d0000000000000000;
	mov.f64 	%fd541, %fd540;
	mov.f64 	%fd542, %fd540;
	@%p33 bra 	$L__BB0_58;
	cvt.s64.s32 	%rd59, %r516;
	add.s64 	%rd60, %rd1, %rd59;
	ld.global.u8 	%r357, [%rd60+2];
	ld.global.u8 	%r358, [%rd60+1];
	ld.global.u8 	%r359, [%rd60];
	mul.lo.s32 	%r360, %r28, %r357;
	cvt.rn.f64.s32 	%fd540, %r360;
	mul.lo.s32 	%r361, %r28, %r358;
	cvt.rn.f64.s32 	%fd541, %r361;
	mul.lo.s32 	%r362, %r28, %r359;
	cvt.rn.f64.s32 	%fd542, %r362;
$L__BB0_58:
	@%p37 bra 	$L__BB0_60;
	cvt.s64.s32 	%rd61, %r515;
	add.s64 	%rd62, %rd1, %rd61;
	ld.global.u8 	%r363, [%rd62+2];
	ld.global.u8 	%r364, [%rd62+1];
	ld.global.u8 	%r365, [%rd62];
	mul.lo.s32 	%r366, %r29, %r363;
	cvt.rn.f64.s32 	%fd375, %r366;
	add.f64 	%fd540, %fd540, %fd375;
	mul.lo.s32 	%r367, %r29, %r364;
	cvt.rn.f64.s32 	%fd376, %r367;
	add.f64 	%fd541, %fd541, %fd376;
	mul.lo.s32 	%r368, %r29, %r365;
	cvt.rn.f64.s32 	%fd377, %r368;
	add.f64 	%fd542, %fd542, %fd377;
$L__BB0_60:
	@%p39 bra 	$L__BB0_62;
	cvt.s64.s32 	%rd63, %r514;
	add.s64 	%rd64, %rd1, %rd63;
	ld.global.u8 	%r369, [%rd64+2];
	ld.global.u8 	%r370, [%rd64+1];
	ld.global.u8 	%r371, [%rd64];
	mul.lo.s32 	%r372, %r30, %r369;
	cvt.rn.f64.s32 	%fd378, %r372;
	add.f64 	%fd540, %fd540, %fd378;
	mul.lo.s32 	%r373, %r30, %r370;
	cvt.rn.f64.s32 	%fd379, %r373;
	add.f64 	%fd541, %fd541, %fd379;
	mul.lo.s32 	%r374, %r30, %r371;
	cvt.rn.f64.s32 	%fd380, %r374;
	add.f64 	%fd542, %fd542, %fd380;
$L__BB0_62:
	@%p41 bra 	$L__BB0_64;
	cvt.s64.s32 	%rd65, %r513;
	add.s64 	%rd66, %rd1, %rd65;
	ld.global.u8 	%r375, [%rd66+2];
	ld.global.u8 	%r376, [%rd66+1];
	ld.global.u8 	%r377, [%rd66];
	mul.lo.s32 	%r378, %r31, %r375;
	cvt.rn.f64.s32 	%fd381, %r378;
	add.f64 	%fd540, %fd540, %fd381;
	mul.lo.s32 	%r379, %r31, %r376;
	cvt.rn.f64.s32 	%fd382, %r379;
	add.f64 	%fd541, %fd541, %fd382;
	mul.lo.s32 	%r380, %r31, %r377;
	cvt.rn.f64.s32 	%fd383, %r380;
	add.f64 	%fd542, %fd542, %fd383;
$L__BB0_64:
	@%p46 bra 	$L__BB0_66;
	cvt.s64.s32 	%rd67, %r512;
	add.s64 	%rd68, %rd1, %rd67;
	ld.global.u8 	%r381, [%rd68+2];
	ld.global.u8 	%r382, [%rd68+1];
	ld.global.u8 	%r383, [%rd68];
	mul.lo.s32 	%r384, %r32, %r381;
	cvt.rn.f64.s32 	%fd384, %r384;
	add.f64 	%fd540, %fd540, %fd384;
	mul.lo.s32 	%r385, %r32, %r382;
	cvt.rn.f64.s32 	%fd385, %r385;
	add.f64 	%fd541, %fd541, %fd385;
	mul.lo.s32 	%r386, %r32, %r383;
	cvt.rn.f64.s32 	%fd386, %r386;
	add.f64 	%fd542, %fd542, %fd386;
$L__BB0_66:
	@%p53 bra 	$L__BB0_68;
	cvt.s64.s32 	%rd69, %r536;
	add.s64 	%rd70, %rd1, %rd69;
	ld.global.u8 	%r387, [%rd70+2];
	ld.global.u8 	%r388, [%rd70+1];
	ld.global.u8 	%r389, [%rd70];
	mul.lo.s32 	%r390, %r33, %r387;
	cvt.rn.f64.s32 	%fd387, %r390;
	add.f64 	%fd540, %fd540, %fd387;
	mul.lo.s32 	%r391, %r33, %r388;
	cvt.rn.f64.s32 	%fd388, %r391;
	add.f64 	%fd541, %fd541, %fd388;
	mul.lo.s32 	%r392, %r33, %r389;
	cvt.rn.f64.s32 	%fd389, %r392;
	add.f64 	%fd542, %fd542, %fd389;
$L__BB0_68:
	@%p60 bra 	$L__BB0_70;
	cvt.s64.s32 	%rd71, %r535;
	add.s64 	%rd72, %rd1, %rd71;
	ld.global.u8 	%r393, [%rd72+2];
	ld.global.u8 	%r394, [%rd72+1];
	ld.global.u8 	%r395, [%rd72];
	mul.lo.s32 	%r396, %r34, %r393;
	cvt.rn.f64.s32 	%fd390, %r396;
	add.f64 	%fd540, %fd540, %fd390;
	mul.lo.s32 	%r397, %r34, %r394;
	cvt.rn.f64.s32 	%fd391, %r397;
	add.f64 	%fd541, %fd541, %fd391;
	mul.lo.s32 	%r398, %r34, %r395;
	cvt.rn.f64.s32 	%fd392, %r398;
	add.f64 	%fd542, %fd542, %fd392;
$L__BB0_70:
	@%p65 bra 	$L__BB0_72;
	cvt.s64.s32 	%rd73, %r534;
	add.s64 	%rd74, %rd1, %rd73;
	ld.global.u8 	%r399, [%rd74+2];
	ld.global.u8 	%r400, [%rd74+1];
	ld.global.u8 	%r401, [%rd74];
	mul.lo.s32 	%r402, %r35, %r399;
	cvt.rn.f64.s32 	%fd393, %r402;
	add.f64 	%fd540, %fd540, %fd393;
	mul.lo.s32 	%r403, %r35, %r400;
	cvt.rn.f64.s32 	%fd394, %r403;
	add.f64 	%fd541, %fd541, %fd394;
	mul.lo.s32 	%r404, %r35, %r401;
	cvt.rn.f64.s32 	%fd395, %r404;
	add.f64 	%fd542, %fd542, %fd395;
$L__BB0_72:
	@%p70 bra 	$L__BB0_74;
	cvt.s64.s32 	%rd75, %r533;
	add.s64 	%rd76, %rd1, %rd75;
	ld.global.u8 	%r405, [%rd76+2];
	ld.global.u8 	%r406, [%rd76+1];
	ld.global.u8 	%r407, [%rd76];
	mul.lo.s32 	%r408, %r36, %r405;
	cvt.rn.f64.s32 	%fd396, %r408;
	add.f64 	%fd540, %fd540, %fd396;
	mul.lo.s32 	%r409, %r36, %r406;
	cvt.rn.f64.s32 	%fd397, %r409;
	add.f64 	%fd541, %fd541, %fd397;
	mul.lo.s32 	%r410, %r36, %r407;
	cvt.rn.f64.s32 	%fd398, %r410;
	add.f64 	%fd542, %fd542, %fd398;
$L__BB0_74:
	@%p75 bra 	$L__BB0_76;
	cvt.s64.s32 	%rd77, %r532;
	add.s64 	%rd78, %rd1, %rd77;
	ld.global.u8 	%r411, [%rd78+2];
	ld.global.u8 	%r412, [%rd78+1];
	ld.global.u8 	%r413, [%rd78];
	mul.lo.s32 	%r414, %r37, %r411;
	cvt.rn.f64.s32 	%fd399, %r414;
	add.f64 	%fd540, %fd540, %fd399;
	mul.lo.s32 	%r415, %r37, %r412;
	cvt.rn.f64.s32 	%fd400, %r415;
	add.f64 	%fd541, %fd541, %fd400;
	mul.lo.s32 	%r416, %r37, %r413;
	cvt.rn.f64.s32 	%fd401, %r416;
	add.f64 	%fd542, %fd542, %fd401;
$L__BB0_76:
	@%p80 bra 	$L__BB0_78;
	cvt.s64.s32 	%rd79, %r531;
	add.s64 	%rd80, %rd1, %rd79;
	ld.global.u8 	%r417, [%rd80+2];
	ld.global.u8 	%r418, [%rd80+1];
	ld.global.u8 	%r419, [%rd80];
	mul.lo.s32 	%r420, %r38, %r417;
	cvt.rn.f64.s32 	%fd402, %r420;
	add.f64 	%fd540, %fd540, %fd402;
	mul.lo.s32 	%r421, %r38, %r418;
	cvt.rn.f64.s32 	%fd403, %r421;
	add.f64 	%fd541, %fd541, %fd403;
	mul.lo.s32 	%r422, %r38, %r419;
	cvt.rn.f64.s32 	%fd404, %r422;
	add.f64 	%fd542, %fd542, %fd404;
$L__BB0_78:
	@%p85 bra 	$L__BB0_80;
	cvt.s64.s32 	%rd81, %r530;
	add.s64 	%rd82, %rd1, %rd81;
	ld.global.u8 	%r423, [%rd82+2];
	ld.global.u8 	%r424, [%rd82+1];
	ld.global.u8 	%r425, [%rd82];
	mul.lo.s32 	%r426, %r39, %r423;
	cvt.rn.f64.s32 	%fd405, %r426;
	add.f64 	%fd540, %fd540, %fd405;
	mul.lo.s32 	%r427, %r39, %r424;
	cvt.rn.f64.s32 	%fd406, %r427;
	add.f64 	%fd541, %fd541, %fd406;
	mul.lo.s32 	%r428, %r39, %r425;
	cvt.rn.f64.s32 	%fd407, %r428;
	add.f64 	%fd542, %fd542, %fd407;
$L__BB0_80:
	@%p88 bra 	$L__BB0_82;
	cvt.s64.s32 	%rd83, %r529;
	add.s64 	%rd84, %rd1, %rd83;
	ld.global.u8 	%r429, [%rd84+2];
	ld.global.u8 	%r430, [%rd84+1];
	ld.global.u8 	%r431, [%rd84];
	mul.lo.s32 	%r432, %r40, %r429;
	cvt.rn.f64.s32 	%fd408, %r432;
	add.f64 	%fd540, %fd540, %fd408;
	mul.lo.s32 	%r433, %r40, %r430;
	cvt.rn.f64.s32 	%fd409, %r433;
	add.f64 	%fd541, %fd541, %fd409;
	mul.lo.s32 	%r434, %r40, %r431;
	cvt.rn.f64.s32 	%fd410, %r434;
	add.f64 	%fd542, %fd542, %fd410;
$L__BB0_82:
	@%p91 bra 	$L__BB0_84;
	cvt.s64.s32 	%rd85, %r528;
	add.s64 	%rd86, %rd1, %rd85;
	ld.global.u8 	%r435, [%rd86+2];
	ld.global.u8 	%r436, [%rd86+1];
	ld.global.u8 	%r437, [%rd86];
	mul.lo.s32 	%r438, %r41, %r435;
	cvt.rn.f64.s32 	%fd411, %r438;
	add.f64 	%fd540, %fd540, %fd411;
	mul.lo.s32 	%r439, %r41, %r436;
	cvt.rn.f64.s32 	%fd412, %r439;
	add.f64 	%fd541, %fd541, %fd412;
	mul.lo.s32 	%r440, %r41, %r437;
	cvt.rn.f64.s32 	%fd413, %r440;
	add.f64 	%fd542, %fd542, %fd413;
$L__BB0_84:
	@%p94 bra 	$L__BB0_86;
	cvt.s64.s32 	%rd87, %r527;
	add.s64 	%rd88, %rd1, %rd87;
	ld.global.u8 	%r441, [%rd88+2];
	ld.global.u8 	%r442, [%rd88+1];
	ld.global.u8 	%r443, [%rd88];
	mul.lo.s32 	%r444, %r42, %r441;
	cvt.rn.f64.s32 	%fd414, %r444;
	add.f64 	%fd540, %fd540, %fd414;
	mul.lo.s32 	%r445, %r42, %r442;
	cvt.rn.f64.s32 	%fd415, %r445;
	add.f64 	%fd541, %fd541, %fd415;
	mul.lo.s32 	%r446, %r42, %r443;
	cvt.rn.f64.s32 	%fd416, %r446;
	add.f64 	%fd542, %fd542, %fd416;
$L__BB0_86:
	@%p99 bra 	$L__BB0_88;
	cvt.s64.s32 	%rd89, %r526;
	add.s64 	%rd90, %rd1, %rd89;
	ld.global.u8 	%r447, [%rd90+2];
	ld.global.u8 	%r448, [%rd90+1];
	ld.global.u8 	%r449, [%rd90];
	mul.lo.s32 	%r450, %r43, %r447;
	cvt.rn.f64.s32 	%fd417, %r450;
	add.f64 	%fd540, %fd540, %fd417;
	mul.lo.s32 	%r451, %r43, %r448;
	cvt.rn.f64.s32 	%fd418, %r451;
	add.f64 	%fd541, %fd541, %fd418;
	mul.lo.s32 	%r452, %r43, %r449;
	cvt.rn.f64.s32 	%fd419, %r452;
	add.f64 	%fd542, %fd542, %fd419;
$L__BB0_88:
	@%p104 bra 	$L__BB0_90;
	cvt.s64.s32 	%rd91, %r525;
	add.s64 	%rd92, %rd1, %rd91;
	ld.global.u8 	%r453, [%rd92+2];
	ld.global.u8 	%r454, [%rd92+1];
	ld.global.u8 	%r455, [%rd92];
	mul.lo.s32 	%r456, %r44, %r453;
	cvt.rn.f64.s32 	%fd420, %r456;
	add.f64 	%fd540, %fd540, %fd420;
	mul.lo.s32 	%r457, %r44, %r454;
	cvt.rn.f64.s32 	%fd421, %r457;
	add.f64 	%fd541, %fd541, %fd421;
	mul.lo.s32 	%r458, %r44, %r455;
	cvt.rn.f64.s32 	%fd422, %r458;
	add.f64 	%fd542, %fd542, %fd422;
$L__BB0_90:
	@%p107 bra 	$L__BB0_92;
	cvt.s64.s32 	%rd93, %r524;
	add.s64 	%rd94, %rd1, %rd93;
	ld.global.u8 	%r459, [%rd94+2];
	ld.global.u8 	%r460, [%rd94+1];
	ld.global.u8 	%r461, [%rd94];
	mul.lo.s32 	%r462, %r45, %r459;
	cvt.rn.f64.s32 	%fd423, %r462;
	add.f64 	%fd540, %fd540, %fd423;
	mul.lo.s32 	%r463, %r45, %r460;
	cvt.rn.f64.s32 	%fd424, %r463;
	add.f64 	%fd541, %fd541, %fd424;
	mul.lo.s32 	%r464, %r45, %r461;
	cvt.rn.f64.s32 	%fd425, %r464;
	add.f64 	%fd542, %fd542, %fd425;
$L__BB0_92:
	@%p110 bra 	$L__BB0_94;
	cvt.s64.s32 	%rd95, %r523;
	add.s64 	%rd96, %rd1, %rd95;
	ld.global.u8 	%r465, [%rd96+2];
	ld.global.u8 	%r466, [%rd96+1];
	ld.global.u8 	%r467, [%rd96];
	mul.lo.s32 	%r468, %r46, %r465;
	cvt.rn.f64.s32 	%fd426, %r468;
	add.f64 	%fd540, %fd540, %fd426;
	mul.lo.s32 	%r469, %r46, %r466;
	cvt.rn.f64.s32 	%fd427, %r469;
	add.f64 	%fd541, %fd541, %fd427;
	mul.lo.s32 	%r470, %r46, %r467;
	cvt.rn.f64.s32 	%fd428, %r470;
	add.f64 	%fd542, %fd542, %fd428;
$L__BB0_94:
	@%p113 bra 	$L__BB0_96;
	cvt.s64.s32 	%rd97, %r522;
	add.s64 	%rd98, %rd1, %rd97;
	ld.global.u8 	%r471, [%rd98+2];
	ld.global.u8 	%r472, [%rd98+1];
	ld.global.u8 	%r473, [%rd98];
	mul.lo.s32 	%r474, %r47, %r471;
	cvt.rn.f64.s32 	%fd429, %r474;
	add.f64 	%fd540, %fd540, %fd429;
	mul.lo.s32 	%r475, %r47, %r472;
	cvt.rn.f64.s32 	%fd430, %r475;
	add.f64 	%fd541, %fd541, %fd430;
	mul.lo.s32 	%r476, %r47, %r473;
	cvt.rn.f64.s32 	%fd431, %r476;
	add.f64 	%fd542, %fd542, %fd431;
$L__BB0_96:
	setp.ge.s32 	%p153, %r131, %r160;
	setp.lt.u32 	%p154, %r511, 2;
	add.s32 	%r477, %r511, -2;
	setp.ge.s32 	%p155, %r477, %r159;
	or.pred  	%p156, %p155, %p153;
	or.pred  	%p157, %p156, %p154;
	@%p157 bra 	$L__BB0_98;
	cvt.s64.s32 	%rd99, %r521;
	add.s64 	%rd100, %rd1, %rd99;
	ld.global.u8 	%r478, [%rd100+2];
	ld.global.u8 	%r479, [%rd100+1];
	ld.global.u8 	%r480, [%rd100];
	mul.lo.s32 	%r481, %r48, %r478;
	cvt.rn.f64.s32 	%fd432, %r481;
	add.f64 	%fd540, %fd540, %fd432;
	mul.lo.s32 	%r482, %r48, %r479;
	cvt.rn.f64.s32 	%fd433, %r482;
	add.f64 	%fd541, %fd541, %fd433;
	mul.lo.s32 	%r483, %r48, %r480;
	cvt.rn.f64.s32 	%fd434, %r483;
	add.f64 	%fd542, %fd542, %fd434;
$L__BB0_98:
	setp.eq.s32 	%p159, %r511, 0;
	setp.gt.s32 	%p160, %r511, %r159;
	or.pred  	%p161, %p159, %p160;
	or.pred  	%p162, %p161, %p153;
	@%p162 bra 	$L__BB0_100;
	cvt.s64.s32 	%rd101, %r520;
	add.s64 	%rd102, %rd1, %rd101;
	ld.global.u8 	%r484, [%rd102+2];
	ld.global.u8 	%r485, [%rd102+1];
	ld.global.u8 	%r486, [%rd102];
	mul.lo.s32 	%r487, %r49, %r484;
	cvt.rn.f64.s32 	%fd435, %r487;
	add.f64 	%fd540, %fd540, %fd435;
	mul.lo.s32 	%r488, %r49, %r485;
	cvt.rn.f64.s32 	%fd436, %r488;
	add.f64 	%fd541, %fd541, %fd436;
	mul.lo.s32 	%r489, %r49, %r486;
	cvt.rn.f64.s32 	%fd437, %r489;
	add.f64 	%fd542, %fd542, %fd437;
$L__BB0_100:
	setp.ge.s32 	%p163, %r511, %r159;
	or.pred  	%p165, %p163, %p153;
	@%p165 bra 	$L__BB0_102;
	cvt.s64.s32 	%rd103, %r519;
	add.s64 	%rd104, %rd1, %rd103;
	ld.global.u8 	%r490, [%rd104+2];
	ld.global.u8 	%r491, [%rd104+1];
	ld.global.u8 	%r492, [%rd104];
	mul.lo.s32 	%r493, %r50, %r490;
	cvt.rn.f64.s32 	%fd438, %r493;
	add.f64 	%fd540, %fd540, %fd438;
	mul.lo.s32 	%r494, %r50, %r491;
	cvt.rn.f64.s32 	%fd439, %r494;
	add.f64 	%fd541, %fd541, %fd439;
	mul.lo.s32 	%r495, %r50, %r492;
	cvt.rn.f64.s32 	%fd440, %r495;
	add.f64 	%fd542, %fd542, %fd440;
$L__BB0_102:
	setp.ge.s32 	%p166, %r77, %r159;
	or.pred  	%p168, %p166, %p153;
	@%p168 bra 	$L__BB0_104;
	cvt.s64.s32 	%rd105, %r518;
	add.s64 	%rd106, %rd1, %rd105;
	ld.global.u8 	%r496, [%rd106+2];
	ld.global.u8 	%r497, [%rd106+1];
	ld.global.u8 	%r498, [%rd106];
	mul.lo.s32 	%r499, %r51, %r496;
	cvt.rn.f64.s32 	%fd441, %r499;
	add.f64 	%fd540, %fd540, %fd441;
	mul.lo.s32 	%r500, %r51, %r497;
	cvt.rn.f64.s32 	%fd442, %r500;
	add.f64 	%fd541, %fd541, %fd442;
	mul.lo.s32 	%r501, %r51, %r498;
	cvt.rn.f64.s32 	%fd443, %r501;
	add.f64 	%fd542, %fd542, %fd443;
$L__BB0_104:
	setp.ge.s32 	%p169, %r78, %r159;
	or.pred  	%p171, %p169, %p153;
	@%p171 bra 	$L__BB0_106;
	cvt.s64.s32 	%rd107, %r517;
	add.s64 	%rd108, %rd1, %rd107;
	ld.global.u8 	%r502, [%rd108+2];
	ld.global.u8 	%r503, [%rd108+1];
	ld.global.u8 	%r504, [%rd108];
	mul.lo.s32 	%r505, %r52, %r502;
	cvt.rn.f64.s32 	%fd444, %r505;
	add.f64 	%fd540, %fd540, %fd444;
	mul.lo.s32 	%r506, %r52, %r503;
	cvt.rn.f64.s32 	%fd445, %r506;
	add.f64 	%fd541, %fd541, %fd445;
	mul.lo.s32 	%r507, %r52, %r504;
	cvt.rn.f64.s32 	%fd446, %r507;
	add.f64 	%fd542, %fd542, %fd446;
$L__BB0_106:
	mul.f64 	%fd447, %fd540, %fd540;
	fma.rn.f64 	%fd448, %fd465, %fd465, %fd447;
	mul.f64 	%fd449, %fd541, %fd541;
	fma.rn.f64 	%fd450, %fd466, %fd466, %fd449;
	mul.f64 	%fd451, %fd542, %fd542;
	fma.rn.f64 	%fd452, %fd467, %fd467, %fd451;
	sqrt.rn.f64 	%fd453, %fd448;
	mul.f64 	%fd454, %fd453, 0d3FC0000000000000;
	sqrt.rn.f64 	%fd455, %fd450;
	mul.f64 	%fd456, %fd455, 0d3FC0000000000000;
	sqrt.rn.f64 	%fd457, %fd452;
	mul.f64 	%fd458, %fd457, 0d3FC0000000000000;
	setp.gt.f64 	%p172, %fd454, 0d406FE00000000000;
	selp.f64 	%fd459, 0d406FE00000000000, %fd454, %p172;
	cvt.rzi.u32.f64 	%r508, %fd459;
	setp.gt.f64 	%p173, %fd456, 0d406FE00000000000;
	selp.f64 	%fd460, 0d406FE00000000000, %fd456, %p173;
	cvt.rzi.u32.f64 	%r509, %fd460;
	setp.gt.f64 	%p174, %fd458, 0d406FE00000000000;
	selp.f64 	%fd461, 0d406FE00000000000, %fd458, %p174;
	cvt.rzi.u32.f64 	%r510, %fd461;
	cvt.s64.s32 	%rd109, %r529;
	add.s64 	%rd110, %rd2, %rd109;
	st.global.u8 	[%rd110+2], %r508;
	st.global.u8 	[%rd110+1], %r509;
	st.global.u8 	[%rd110], %r510;
	add.s32 	%r536, %r536, %r54;
	add.s32 	%r535, %r535, %r54;
	add.s32 	%r534, %r534, %r54;
	add.s32 	%r533, %r533, %r54;
	add.s32 	%r532, %r532, %r54;
	add.s32 	%r531, %r531, %r54;
	add.s32 	%r530, %r530, %r54;
	add.s32 	%r529, %r529, %r54;
	add.s32 	%r528, %r528, %r54;
	add.s32 	%r527, %r527, %r54;
	add.s32 	%r526, %r526, %r54;
	add.s32 	%r525, %r525, %r54;
	add.s32 	%r524, %r524, %r54;
	add.s32 	%r523, %r523, %r54;
	add.s32 	%r522, %r522, %r54;
	add.s32 	%r521, %r521, %r54;
	add.s32 	%r520, %r520, %r54;
	add.s32 	%r519, %r519, %r54;
	add.s32 	%r518, %r518, %r54;
	add.s32 	%r517, %r517, %r54;
	add.s32 	%r516, %r516, %r54;
	add.s32 	%r515, %r515, %r54;
	add.s32 	%r514, %r514, %r54;
	add.s32 	%r513, %r513, %r54;
	add.s32 	%r512, %r512, %r54;
	add.s32 	%r537, %r131, 510;
	setp.lt.s32 	%p175, %r537, %r160;
	@%p175 bra 	$L__BB0_6;
$L__BB0_107:
	add.s32 	%r511, %r511, 1024;
	setp.lt.s32 	%p176, %r511, %r159;
	@%p176 bra 	$L__BB0_4;
$L__BB0_108:
	ret;

}


// ===== COMPILED SASS (sm_100) =====

	.target	sm_100

	.elftype	@"ET_EXEC"


//--------------------- .note.nv.tkinfo           --------------------------
	.section	.note.nv.tkinfo,"",@"SHT_NOTE"
	.sectionflags	@"SHF_NOTE_NV_TKINFO"
	.tkinfo
        /*0018*/ 	.word	0x00000002
        /*0030*/ 	.string	""
        /*0030*/ 	.string	"ptxas"
        /*0030*/ 	.string	"Cuda compilation tools, release 13.0, V13.0.88"
        /*0030*/ 	.string	"Build cuda_13.0.r13.0/compiler.36424714_0"
        /*0030*/ 	.string	"-arch sm_100 -m 64 "



//--------------------- .note.nv.cuinfo           --------------------------
	.section	.note.nv.cuinfo,"",@"SHT_NOTE"
	.sectionflags	@"SHF_NOTE_NV_CUINFO"
        /*0018*/ 	.short	0x0002
        /*001a*/ 	.short	0x0064
        /*001c*/ 	.short	0x0082
	.zero		2


//--------------------- .nv.info                  --------------------------
	.section	.nv.info,"",@"SHT_CUDA_INFO"
	.align	4


	//----- nvinfo : EIATTR_REGCOUNT
	.align		4
        /*0000*/ 	.byte	0x04, 0x2f
        /*0002*/ 	.short	(.L_1 - .L_0)
	.align		4
.L_0:
        /*0004*/ 	.word	index@(_Z12sobel_KernelPhS_iiiPi)
        /*0008*/ 	.word	0x00000080


	//----- nvinfo : EIATTR_FRAME_SIZE
	.align		4
.L_1:
        /*000c*/ 	.byte	0x04, 0x11
        /*000e*/ 	.short	(.L_3 - .L_2)
	.align		4
.L_2:
        /*0010*/ 	.word	index@($__internal_0_$__cuda_sm20_dsqrt_rn_f64_mediumpath_v1)
        /*0014*/ 	.word	0x00000000


	//----- nvinfo : EIATTR_FRAME_SIZE
	.align		4
.L_3:
        /*0018*/ 	.byte	0x04, 0x11
        /*001a*/ 	.short	(.L_5 - .L_4)
	.align		4
.L_4:
        /*001c*/ 	.word	index@(_Z12sobel_KernelPhS_iiiPi)
        /*0020*/ 	.word	0x00000000


	//----- nvinfo : EIATTR_MIN_STACK_SIZE
	.align		4
.L_5:
        /*0024*/ 	.byte	0x04, 0x12
        /*0026*/ 	.short	(.L_7 - .L_6)
	.align		4
.L_6:
        /*0028*/ 	.word	index@(_Z12sobel_KernelPhS_iiiPi)
        /*002c*/ 	.word	0x00000000
.L_7:


//--------------------- .nv.compat                --------------------------
	.section	.nv.compat,"",@"SHT_CUDA_COMPAT_INFO"
	.align	4
        /*0000*/ 	.byte	0x02, 0x09, 0x00, 0x00, 0x02, 0x02, 0x01, 0x00, 0x02, 0x05, 0x05, 0x00, 0x03, 0x07, 0x01, 0x01
        /*0010*/ 	.byte	0x02, 0x03, 0x00, 0x00, 0x02, 0x06, 0x01, 0x00, 0x04, 0x0b, 0x08, 0x00, 0x01, 0x00, 0x00, 0x00
        /*0020*/ 	.byte	0x00, 0x00, 0x00, 0x00


//--------------------- .nv.info._Z12sobel_KernelPhS_iiiPi --------------------------
	.section	.nv.info._Z12sobel_KernelPhS_iiiPi,"",@"SHT_CUDA_INFO"
	.sectionflags	@""
	.align	4


	//----- nvinfo : EIATTR_CUDA_API_VERSION
	.align		4
        /*0000*/ 	.byte	0x04, 0x37
        /*0002*/ 	.short	(.L_9 - .L_8)
.L_8:
        /*0004*/ 	.word	0x00000082


	//----- nvinfo : EIATTR_KPARAM_INFO
	.align		4
.L_9:
        /*0008*/ 	.byte	0x04, 0x17
        /*000a*/ 	.short	(.L_11 - .L_10)
.L_10:
        /*000c*/ 	.word	0x00000000
        /*0010*/ 	.short	0x0005
        /*0012*/ 	.short	0x0020
        /*0014*/ 	.byte	0x00, 0xf5, 0x21, 0x00


	//----- nvinfo : EIATTR_KPARAM_INFO
	.align		4
.L_11:
        /*0018*/ 	.byte	0x04, 0x17
        /*001a*/ 	.short	(.L_13 - .L_12)
.L_12:
        /*001c*/ 	.word	0x00000000
        /*0020*/ 	.short	0x0004
        /*0022*/ 	.short	0x0018
        /*0024*/ 	.byte	0x00, 0xf0, 0x11, 0x00


	//----- nvinfo : EIATTR_KPARAM_INFO
	.align		4
.L_13:
        /*0028*/ 	.byte	0x04, 0x17
        /*002a*/ 	.short	(.L_15 - .L_14)
.L_14:
        /*002c*/ 	.word	0x00000000
        /*0030*/ 	.short	0x0003
        /*0032*/ 	.short	0x0014
        /*0034*/ 	.byte	0x00, 0xf0, 0x11, 0x00


	//----- nvinfo : EIATTR_KPARAM_INFO
	.align		4
.L_15:
        /*0038*/ 	.byte	0x04, 0x17
        /*003a*/ 	.short	(.L_17 - .L_16)
.L_16:
        /*003c*/ 	.word	0x00000000
        /*0040*/ 	.short	0x0002
        /*0042*/ 	.short	0x0010
        /*0044*/ 	.byte	0x00, 0xf0, 0x11, 0x00


	//----- nvinfo : EIATTR_KPARAM_INFO
	.align		4
.L_17:
        /*0048*/ 	.byte	0x04, 0x17
        /*004a*/ 	.short	(.L_19 - .L_18)
.L_18:
        /*004c*/ 	.word	0x00000000
        /*0050*/ 	.short	0x0001
        /*0052*/ 	.short	0x0008
        /*0054*/ 	.byte	0x00, 0xf5, 0x21, 0x00


	//----- nvinfo : EIATTR_KPARAM_INFO
	.align		4
.L_19:
        /*0058*/ 	.byte	0x04, 0x17
        /*005a*/ 	.short	(.L_21 - .L_20)
.L_20:
        /*005c*/ 	.word	0x00000000
        /*0060*/ 	.short	0x0000
        /*0062*/ 	.short	0x0000
        /*0064*/ 	.byte	0x00, 0xf5, 0x21, 0x00


	//----- nvinfo : EIATTR_SPARSE_MMA_MASK
	.align		4
.L_21:
        /*0068*/ 	.byte	0x03, 0x50
        /*006a*/ 	.short	0x0000


	//----- nvinfo : EIATTR_MAXREG_COUNT
	.align		4
        /*006c*/ 	.byte	0x03, 0x1b
        /*006e*/ 	.short	0x00ff


	//----- nvinfo : EIATTR_NUM_BARRIERS
	.align		4
        /*0070*/ 	.byte	0x02, 0x4c
        /*0072*/ 	.byte	0x01
	.zero		1


	//----- nvinfo : EIATTR_MERCURY_ISA_VERSION
	.align		4
        /*0074*/ 	.byte	0x03, 0x5f
        /*0076*/ 	.short	0x0101


	//----- nvinfo : EIATTR_VRC_CTA_INIT_COUNT
	.align		4
        /*0078*/ 	.byte	0x02, 0x4a
	.zero		1
	.zero		1


	//----- nvinfo : EIATTR_EXIT_INSTR_OFFSETS
	.align		4
        /*007c*/ 	.byte	0x04, 0x1c
        /*007e*/ 	.short	(.L_23 - .L_22)


	//   ....[0]....
.L_22:
        /*0080*/ 	.word	0x00000230


	//   ....[1]....
        /*0084*/ 	.word	0x00004440


	//----- nvinfo : EIATTR_CRS_STACK_SIZE
	.align		4
.L_23:
        /*0088*/ 	.byte	0x04, 0x1e
        /*008a*/ 	.short	(.L_25 - .L_24)
.L_24:
        /*008c*/ 	.word	0x00000000


	//----- nvinfo : EIATTR_CBANK_PARAM_SIZE
	.align		4
.L_25:
        /*0090*/ 	.byte	0x03, 0x19
        /*0092*/ 	.short	0x0028


	//----- nvinfo : EIATTR_PARAM_CBANK
	.align		4
        /*0094*/ 	.byte	0x04, 0x0a
        /*0096*/ 	.short	(.L_27 - .L_26)
	.align		4
.L_26:
        /*0098*/ 	.word	index@(.nv.constant0._Z12sobel_KernelPhS_iiiPi)
        /*009c*/ 	.short	0x0380
        /*009e*/ 	.short	0x0028


	//----- nvinfo : EIATTR_SW_WAR
	.align		4
.L_27:
        /*00a0*/ 	.byte	0x04, 0x36
        /*00a2*/ 	.short	(.L_29 - .L_28)
.L_28:
        /*00a4*/ 	.word	0x00000008
.L_29:


//--------------------- .nv.callgraph             --------------------------
	.section	.nv.callgraph,"",@"SHT_CUDA_CALLGRAPH"
	.align	4
	.sectionentsize	8
	.align		4
        /*0000*/ 	.word	0x00000000
	.align		4
        /*0004*/ 	.word	0xffffffff
	.align		4
        /*0008*/ 	.word	0x00000000
	.align		4
        /*000c*/ 	.word	0xfffffffe
	.align		4
        /*0010*/ 	.word	0x00000000
	.align		4
        /*0014*/ 	.word	0xfffffffd
	.align		4
        /*0018*/ 	.word	0x00000000
	.align		4
        /*001c*/ 	.word	0xfffffffc


//--------------------- .text._Z12sobel_KernelPhS_iiiPi --------------------------
	.section	.text._Z12sobel_KernelPhS_iiiPi,"ax",@progbits
	.align	128
        .global         _Z12sobel_KernelPhS_iiiPi
        .type           _Z12sobel_KernelPhS_iiiPi,@function
        .size           _Z12sobel_KernelPhS_iiiPi,(.L_x_17 - _Z12sobel_KernelPhS_iiiPi)
        .other          _Z12sobel_KernelPhS_iiiPi,@"STO_CUDA_ENTRY STV_DEFAULT"
_Z12sobel_KernelPhS_iiiPi:
.text._Z12sobel_KernelPhS_iiiPi:
[----:B------:R-:W-:Y:S01]  /*0000*/  LDC R1, c[0x0][0x37c] ;  /* 0x0000df00ff017b82 */ /* 0x000fe20000000800 */
[----:B------:R-:W0:Y:S07]  /*0010*/  S2R R0, SR_TID.X ;  /* 0x0000000000007919 */ /* 0x000e2e0000002100 */
[----:B------:R-:W1:Y:S01]  /*0020*/  LDC R7, c[0x0][0x390] ;  /* 0x0000e400ff077b82 */ /* 0x000e620000000800 */
[----:B------:R-:W2:Y:S01]  /*0030*/  LDCU.64 UR6, c[0x0][0x358] ;  /* 0x00006b00ff0677ac */ /* 0x000ea20008000a00 */
[----:B------:R-:W-:Y:S01]  /*0040*/  BSSY.RECONVERGENT B0, `(.L_x_0) ;  /* 0x000001b000007945 */ /* 0x000fe20003800200 */
[----:B0-----:R-:W-:-:S13]  /*0050*/  ISETP.GT.U32.AND P0, PT, R0, 0x31, PT ;  /* 0x000000310000780c */ /* 0x001fda0003f04070 */
[----:B--2---:R-:W-:Y:S05]  /*0060*/  @P0 BRA `(.L_x_1) ;  /* 0x0000000000600947 */ /* 0x004fea0003800000 */
[----:B------:R-:W0:Y:S02]  /*0070*/  LDC.64 R2, c[0x0][0x3a0] ;  /* 0x0000e800ff027b82 */ /* 0x000e240000000a00 */
[----:B0-----:R-:W-:-:S06]  /*0080*/  IMAD.WIDE.U32 R2, R0, 0x4, R2 ;  /* 0x0000000400027825 */ /* 0x001fcc00078e0002 */
[----:B------:R0:W2:Y:S01]  /*0090*/  LDG.E R2, desc[UR6][R2.64] ;  /* 0x0000000602027981 */ /* 0x0000a2000c1e1900 */
[C---:B------:R-:W-:Y:S02]  /*00a0*/  ISETP.GE.U32.AND P0, PT, R0.reuse, 0x19, PT ;  /* 0x000000190000780c */ /* 0x040fe40003f06070 */
[C---:B------:R-:W-:Y:S01]  /*00b0*/  IADD3 R5, PT, PT, R0.reuse, 0xe7, RZ ;  /* 0x000000e700057810 */ /* 0x040fe20007ffe0ff */
[----:B------:R-:W3:Y:S03]  /*00c0*/  S2R R8, SR_CgaCtaId ;  /* 0x0000000000087919 */ /* 0x000ee60000008800 */
[C---:B------:R-:W-:Y:S02]  /*00d0*/  SEL R5, R0.reuse, R5, !P0 ;  /* 0x0000000500057207 */ /* 0x040fe40004000000 */
[----:B------:R-:W-:Y:S02]  /*00e0*/  ISETP.GT.U32.AND P0, PT, R0, 0x18, PT ;  /* 0x000000180000780c */ /* 0x000fe40003f04070 */
[----:B------:R-:W-:-:S02]  /*00f0*/  LOP3.LUT R4, R5, 0xff, RZ, 0xc0, !PT ;  /* 0x000000ff05047812 */ /* 0x000fc400078ec0ff */
[----:B0-----:R-:W-:-:S03]  /*0100*/  MOV R3, 0x400 ;  /* 0x0000040000037802 */ /* 0x001fc60000000f00 */
[----:B------:R-:W-:-:S05]  /*0110*/  IMAD R4, R4, 0xcd, RZ ;  /* 0x000000cd04047824 */ /* 0x000fca00078e02ff */
[----:B------:R-:W-:-:S04]  /*0120*/  SHF.R.U32.HI R4, RZ, 0xa, R4 ;  /* 0x0000000aff047819 */ /* 0x000fc80000011604 */
[----:B------:R-:W-:-:S05]  /*0130*/  PRMT R6, R4, 0x9910, RZ ;  /* 0x0000991004067816 */ /* 0x000fca00000000ff */
[----:B------:R-:W-:-:S04]  /*0140*/  IMAD R6, R6, 0x5, RZ ;  /* 0x0000000506067824 */ /* 0x000fc800078e02ff */
[----:B------:R-:W-:Y:S01]  /*0150*/  IMAD.MOV R9, RZ, RZ, -R6 ;  /* 0x000000ffff097224 */ /* 0x000fe200078e0a06 */
[----:B---3--:R-:W-:Y:S02]  /*0160*/  LEA R6, R8, R3, 0x18 ;  /* 0x0000000308067211 */ /* 0x008fe400078ec0ff */
[----:B------:R-:W-:Y:S02]  /*0170*/  SEL R3, RZ, 0x1, !P0 ;  /* 0x00000001ff037807 */ /* 0x000fe40004000000 */
[----:B------:R-:W-:-:S03]  /*0180*/  PRMT R8, R9, 0x7710, RZ ;  /* 0x0000771009087816 */ /* 0x000fc600000000ff */
[----:B------:R-:W-:Y:S01]  /*0190*/  IMAD R3, R3, 0x64, R6 ;  /* 0x0000006403037824 */ /* 0x000fe200078e0206 */
[----:B------:R-:W-:-:S03]  /*01a0*/  IADD3 R5, PT, PT, R5, R8, RZ ;  /* 0x0000000805057210 */ /* 0x000fc60007ffe0ff */
[----:B------:R-:W-:Y:S01]  /*01b0*/  IMAD R3, R4, 0x14, R3 ;  /* 0x0000001404037824 */ /* 0x000fe200078e0203 */
[----:B------:R-:W-:-:S05]  /*01c0*/  LOP3.LUT R4, R5, 0xff, RZ, 0xc0, !PT ;  /* 0x000000ff05047812 */ /* 0x000fca00078ec0ff */
[----:B------:R-:W-:-:S05]  /*01d0*/  IMAD R3, R4, 0x4, R3 ;  /* 0x0000000404037824 */ /* 0x000fca00078e0203 */
[----:B--2---:R0:W-:Y:S02]  /*01e0*/  STS [R3], R2 ;  /* 0x0000000203007388 */ /* 0x0041e40000000800 */
.L_x_1:
[----:B------:R-:W-:Y:S05]  /*01f0*/  BSYNC.RECONVERGENT B0 ;  /* 0x0000000000007941 */ /* 0x000fea0003800200 */
.L_x_0:
[----:B------:R-:W1:Y:S08]  /*0200*/  S2UR UR8, SR_CTAID.X ;  /* 0x00000000000879c3 */ /* 0x000e700000002500 */
[----:B------:R-:W-:Y:S01]  /*0210*/  BAR.SYNC.DEFER_BLOCKING 0x0 ;  /* 0x0000000000007b1d */ /* 0x000fe20000010000 */
[----:B-1----:R-:W-:-:S13]  /*0220*/  ISETP.LE.AND P0, PT, R7, UR8, PT ;  /* 0x0000000807007c0c */ /* 0x002fda000bf03270 */
[----:B------:R-:W-:Y:S05]  /*0230*/  @P0 EXIT ;  /* 0x000000000000094d */ /* 0x000fea0003800000 */
[----:B------:R-:W1:Y:S01]  /*0240*/  S2UR UR5, SR_CgaCtaId ;  /* 0x00000000000579c3 */ /* 0x000e620000008800 */
[----:B------:R-:W-:Y:S01]  /*0250*/  UMOV UR4, 0x400 ;  /* 0x0000040000047882 */ /* 0x000fe20000000000 */
[C---:B0-----:R-:W-:Y:S01]  /*0260*/  IADD3 R2, PT, PT, R0.reuse, -0x2, RZ ;  /* 0xfffffffe00027810 */ /* 0x041fe20007ffe0ff */
[----:B------:R-:W-:Y:S01]  /*0270*/  IMAD.U32 R100, RZ, RZ, UR8 ;  /* 0x00000008ff647e24 */ /* 0x000fe2000f8e00ff */
[----:B------:R-:W-:-:S03]  /*0280*/  IADD3 R3, PT, PT, R0, 0x2, RZ ;  /* 0x0000000200037810 */ /* 0x000fc60007ffe0ff */
[CC--:B------:R-:W-:Y:S02]  /*0290*/  IMAD R4, R2.reuse, R7.reuse, -0x2 ;  /* 0xfffffffe02047424 */ /* 0x0c0fe400078e0207 */
[CC--:B------:R-:W-:Y:S02]  /*02a0*/  IMAD R5, R2.reuse, R7.reuse, -0x1 ;  /* 0xffffffff02057424 */ /* 0x0c0fe400078e0207 */
[----:B------:R-:W-:Y:S01]  /*02b0*/  IMAD R6, R2, R7, 0x2 ;  /* 0x0000000202067424 */ /* 0x000fe200078e0207 */
[----:B-1----:R-:W-:-:S09]  /*02c0*/  ULEA UR4, UR5, UR4, 0x18 ;  /* 0x0000000405047291 */ /* 0x002fd2000f8ec0ff */
[----:B------:R-:W0:Y:S04]  /*02d0*/  LDS.64 R82, [UR4+0xc0] ;  /* 0x0000c004ff527984 */ /* 0x000e280008000a00 */
[----:B------:R-:W1:Y:S04]  /*02e0*/  LDS.128 R64, [UR4] ;  /* 0x00000004ff407984 */ /* 0x000e680008000c00 */
[----:B------:R-:W2:Y:S04]  /*02f0*/  LDS.128 R60, [UR4+0x10] ;  /* 0x00001004ff3c7984 */ /* 0x000ea80008000c00 */
[----:B------:R-:W3:Y:S04]  /*0300*/  LDS.128 R56, [UR4+0x20] ;  /* 0x00002004ff387984 */ /* 0x000ee80008000c00 */
[----:B------:R-:W4:Y:S04]  /*0310*/  LDS.128 R52, [UR4+0x30] ;  /* 0x00003004ff347984 */ /* 0x000f280008000c00 */
[----:B------:R-:W0:Y:S04]  /*0320*/  LDS.128 R48, [UR4+0x50] ;  /* 0x00005004ff307984 */ /* 0x000e280008000c00 */
[----:B------:R-:W0:Y:S04]  /*0330*/  LDS.128 R44, [UR4+0x40] ;  /* 0x00004004ff2c7984 */ /* 0x000e280008000c00 */
[----:B------:R-:W0:Y:S04]  /*0340*/  LDS.128 R40, [UR4+0x60] ;  /* 0x00006004ff287984 */ /* 0x000e280008000c00 */
[----:B------:R-:W0:Y:S04]  /*0350*/  LDS.128 R36, [UR4+0x70] ;  /* 0x00007004ff247984 */ /* 0x000e280008000c00 */
[----:B------:R-:W0:Y:S04]  /*0360*/  LDS.128 R32, [UR4+0x80] ;  /* 0x00008004ff207984 */ /* 0x000e280008000c00 */
[----:B------:R-:W0:Y:S04]  /*0370*/  LDS.128 R28, [UR4+0xa0] ;  /* 0x0000a004ff1c7984 */ /* 0x000e280008000c00 */
[----:B------:R-:W0:Y:S04]  /*0380*/  LDS.128 R24, [UR4+0xb0] ;  /* 0x0000b004ff187984 */ /* 0x000e280008000c00 */
[----:B------:R-:W0:Y:S01]  /*0390*/  LDS.128 R20, [UR4+0x90] ;  /* 0x00009004ff147984 */ /* 0x000e220008000c00 */
[----:B------:R-:W5:Y:S02]  /*03a0*/  LDCU UR4, c[0x0][0x398] ;  /* 0x00007300ff0477ac */ /* 0x000f640008000800 */
[----:B-12345:R-:W-:-:S07]  /*03b0*/  IMAD R99, R7, UR4, RZ ;  /* 0x0000000407637c24 */ /* 0x03efce000f8e02ff */
.L_x_11:
[----:B------:R-:W1:Y:S01]  /*03c0*/  LDCU UR4, c[0x0][0x394] ;  /* 0x00007280ff0477ac */ /* 0x000e620008000800 */
[----:B------:R-:W-:Y:S01]  /*03d0*/  BSSY.RECONVERGENT B0, `(.L_x_2) ;  /* 0x0000402000007945 */ /* 0x000fe20003800200 */
[----:B------:R-:W2:Y:S01]  /*03e0*/  LDCU UR10, c[0x0][0x394] ;  /* 0x00007280ff0a77ac */ /* 0x000ea20008000800 */
[----:B---3--:R-:W3:Y:S01]  /*03f0*/  LDCU.64 UR8, c[0x0][0x388] ;  /* 0x00007100ff0877ac */ /* 0x008ee20008000a00 */
[----:B-1----:R-:W-:-:S13]  /*0400*/  ISETP.GE.AND P0, PT, R0, UR4, PT ;  /* 0x0000000400007c0c */ /* 0x002fda000bf06270 */
[----:B--23--:R-:W-:Y:S05]  /*0410*/  @P0 BRA `(.L_x_3) ;  /* 0x0000003c00f40947 */ /* 0x00cfea0003800000 */
[----:B------:R-:W1:Y:S01]  /*0420*/  LDC R17, c[0x0][0x390] ;  /* 0x0000e400ff117b82 */ /* 0x000e620000000800 */
[----:B------:R-:W2:Y:S01]  /*0430*/  LDCU UR4, c[0x0][0x390] ;  /* 0x00007200ff0477ac */ /* 0x000ea20008000800 */
[----:B------:R-:W-:Y:S01]  /*0440*/  VIADD R18, R0, 0xffffffff ;  /* 0xffffffff00127836 */ /* 0x000fe20000000000 */
[-C--:B------:R-:W-:Y:S01]  /*0450*/  IADD3 R10, PT, PT, R4, R100.reuse, RZ ;  /* 0x00000064040a7210 */ /* 0x080fe20007ffe0ff */
[----:B------:R-:W-:Y:S01]  /*0460*/  IMAD.IADD R11, R5, 0x1, R100 ;  /* 0x00000001050b7824 */ /* 0x000fe200078e0264 */
[----:B------:R-:W3:Y:S01]  /*0470*/  LDCU UR5, c[0x0][0x398] ;  /* 0x00007300ff0577ac */ /* 0x000ee20008000800 */
[----:B------:R-:W-:Y:S01]  /*0480*/  IADD3 R12, PT, PT, R6, R100, RZ ;  /* 0x00000064060c7210 */ /* 0x000fe20007ffe0ff */
[C---:B------:R-:W-:Y:S01]  /*0490*/  VIADD R7, R100.reuse, 0x1 ;  /* 0x0000000164077836 */ /* 0x040fe20000000000 */
[----:B------:R-:W-:Y:S01]  /*04a0*/  IADD3 R8, PT, PT, R100, 0x2, RZ ;  /* 0x0000000264087810 */ /* 0x000fe20007ffe0ff */
[----:B------:R-:W-:Y:S02]  /*04b0*/  IMAD.MOV.U32 R9, RZ, RZ, R0 ;  /* 0x000000ffff097224 */ /* 0x000fe400078e0000 */
[----:B--2---:R-:W-:-:S02]  /*04c0*/  IMAD R13, R18, UR4, R100 ;  /* 0x00000004120d7c24 */ /* 0x004fc4000f8e0264 */
[--C-:B------:R-:W-:Y:S02]  /*04d0*/  IMAD R16, R2, UR4, R100.reuse ;  /* 0x0000000402107c24 */ /* 0x100fe4000f8e0264 */
[C---:B------:R-:W-:Y:S02]  /*04e0*/  IMAD R14, R0.reuse, UR4, R100 ;  /* 0x00000004000e7c24 */ /* 0x040fe4000f8e0264 */
[CC--:B-1----:R-:W-:Y:S02]  /*04f0*/  IMAD R73, R0.reuse, R17.reuse, -0x2 ;  /* 0xfffffffe00497424 */ /* 0x0c2fe400078e0211 */
[CC--:B------:R-:W-:Y:S02]  /*0500*/  IMAD R81, R0.reuse, R17.reuse, 0x2 ;  /* 0x0000000200517424 */ /* 0x0c0fe400078e0211 */
[-C--:B------:R-:W-:Y:S01]  /*0510*/  IMAD R79, R0, R17.reuse, R17 ;  /* 0x00000011004f7224 */ /* 0x080fe200078e0211 */
[----:B------:R-:W-:Y:S01]  /*0520*/  IADD3 R70, PT, PT, R73, R100, RZ ;  /* 0x0000006449467210 */ /* 0x000fe20007ffe0ff */
[----:B------:R-:W-:-:S02]  /*0530*/  IMAD R85, R3, R17, -0x2 ;  /* 0xfffffffe03557424 */ /* 0x000fc400078e0211 */
[----:B------:R-:W-:Y:S01]  /*0540*/  IMAD.IADD R73, R81, 0x1, R100 ;  /* 0x0000000151497824 */ /* 0x000fe200078e0264 */
[C---:B------:R-:W-:Y:S01]  /*0550*/  IADD3 R97, PT, PT, R79.reuse, -0x1, RZ ;  /* 0xffffffff4f617810 */ /* 0x040fe20007ffe0ff */
[----:B------:R-:W-:Y:S01]  /*0560*/  VIADD R81, R79, 0xfffffffe ;  /* 0xfffffffe4f517836 */ /* 0x000fe20000000000 */
[-C--:B------:R-:W-:Y:S01]  /*0570*/  IADD3 R74, PT, PT, R85, R100.reuse, RZ ;  /* 0x00000064554a7210 */ /* 0x080fe20007ffe0ff */
[CC--:B------:R-:W-:Y:S01]  /*0580*/  IMAD R69, R18.reuse, R17.reuse, 0x1 ;  /* 0x0000000112457424 */ /* 0x0c0fe200078e0211 */
[----:B------:R-:W-:Y:S01]  /*0590*/  IADD3 R85, PT, PT, R79, 0x1, RZ ;  /* 0x000000014f557810 */ /* 0x000fe20007ffe0ff */
[-C--:B------:R-:W-:Y:S01]  /*05a0*/  IMAD R71, R18, R17.reuse, 0x2 ;  /* 0x0000000212477424 */ /* 0x080fe200078e0211 */
[-C--:B------:R-:W-:Y:S01]  /*05b0*/  IADD3 R96, PT, PT, R81, R100.reuse, RZ ;  /* 0x0000006451607210 */ /* 0x080fe20007ffe0ff */
[-C--:B------:R-:W-:Y:S01]  /*05c0*/  IMAD R77, R0, R17.reuse, 0x1 ;  /* 0x00000001004d7424 */ /* 0x080fe200078e0211 */
[-C--:B------:R-:W-:Y:S01]  /*05d0*/  IADD3 R68, PT, PT, R69, R100.reuse, RZ ;  /* 0x0000006445447210 */ /* 0x080fe20007ffe0ff */
[-C--:B------:R-:W-:Y:S01]  /*05e0*/  IMAD R89, R3, R17.reuse, 0x1 ;  /* 0x0000000103597424 */ /* 0x080fe200078e0211 */
[----:B------:R-:W-:Y:S01]  /*05f0*/  IADD3 R98, PT, PT, R96, 0x4, RZ ;  /* 0x0000000460627810 */ /* 0x000fe20007ffe0ff */
[-C--:B------:R-:W-:Y:S01]  /*0600*/  IMAD R75, R0, R17.reuse, -0x1 ;  /* 0xffffffff004b7424 */ /* 0x080fe200078e0211 */
[-C--:B------:R-:W-:Y:S01]  /*0610*/  IADD3 R72, PT, PT, R77, R100.reuse, RZ ;  /* 0x000000644d487210 */ /* 0x080fe20007ffe0ff */
[-C--:B------:R-:W-:Y:S01]  /*0620*/  IMAD R19, R18, R17.reuse, -0x1 ;  /* 0xffffffff12137424 */ /* 0x080fe200078e0211 */
[----:B------:R-:W-:Y:S01]  /*0630*/  IADD3 R76, PT, PT, R89, R100, RZ ;  /* 0x00000064594c7210 */ /* 0x000fe20007ffe0ff */
[----:B------:R-:W-:-:S02]  /*0640*/  IMAD R87, R3, R17, -0x1 ;  /* 0xffffffff03577424 */ /* 0x000fc400078e0211 */
[----:B------:R-:W-:Y:S01]  /*0650*/  IMAD R91, R3, R17, 0x2 ;  /* 0x00000002035b7424 */ /* 0x000fe200078e0211 */
[----:B------:R-:W-:Y:S01]  /*0660*/  IADD3 R17, PT, PT, R13, -0x2, RZ ;  /* 0xfffffffe0d117810 */ /* 0x000fe20007ffe0ff */
[--C-:B------:R-:W-:Y:S02]  /*0670*/  IMAD.IADD R69, R71, 0x1, R100.reuse ;  /* 0x0000000147457824 */ /* 0x100fe400078e0264 */
[----:B---3--:R-:W-:Y:S02]  /*0680*/  IMAD R16, R16, UR5, RZ ;  /* 0x0000000510107c24 */ /* 0x008fe4000f8e02ff */
[--C-:B------:R-:W-:Y:S02]  /*0690*/  IMAD.IADD R71, R75, 0x1, R100.reuse ;  /* 0x000000014b477824 */ /* 0x100fe400078e0264 */
[--C-:B------:R-:W-:Y:S01]  /*06a0*/  IMAD.IADD R78, R79, 0x1, R100.reuse ;  /* 0x000000014f4e7824 */ /* 0x100fe200078e0264 */
[----:B------:R-:W-:Y:S01]  /*06b0*/  IADD3 R18, PT, PT, R16, UR5, RZ ;  /* 0x0000000510127c10 */ /* 0x000fe2000fffe0ff */
[----:B------:R-:W-:-:S02]  /*06c0*/  IMAD R15, R3, UR4, R100 ;  /* 0x00000004030f7c24 */ /* 0x000fc4000f8e0264 */
[--C-:B------:R-:W-:Y:S02]  /*06d0*/  IMAD.IADD R19, R19, 0x1, R100.reuse ;  /* 0x0000000113137824 */ /* 0x100fe400078e0264 */
[--C-:B------:R-:W-:Y:S02]  /*06e0*/  IMAD.IADD R75, R87, 0x1, R100.reuse ;  /* 0x00000001574b7824 */ /* 0x100fe400078e0264 */
[--C-:B------:R-:W-:Y:S02]  /*06f0*/  IMAD.IADD R77, R91, 0x1, R100.reuse ;  /* 0x000000015b4d7824 */ /* 0x100fe400078e0264 */
[--C-:B------:R-:W-:Y:S02]  /*0700*/  IMAD.IADD R79, R85, 0x1, R100.reuse ;  /* 0x00000001554f7824 */ /* 0x100fe400078e0264 */
[----:B------:R-:W-:Y:S02]  /*0710*/  IMAD.IADD R97, R97, 0x1, R100 ;  /* 0x0000000161617824 */ /* 0x000fe400078e0264 */
[----:B------:R-:W-:-:S02]  /*0720*/  IMAD R10, R10, UR5, RZ ;  /* 0x000000050a0a7c24 */ /* 0x000fc4000f8e02ff */
[----:B------:R-:W-:Y:S02]  /*0730*/  IMAD R11, R11, UR5, RZ ;  /* 0x000000050b0b7c24 */ /* 0x000fe4000f8e02ff */
[----:B------:R-:W-:Y:S02]  /*0740*/  IMAD R12, R12, UR5, RZ ;  /* 0x000000050c0c7c24 */ /* 0x000fe4000f8e02ff */
[----:B------:R-:W-:Y:S02]  /*0750*/  IMAD R13, R13, UR5, RZ ;  /* 0x000000050d0d7c24 */ /* 0x000fe4000f8e02ff */
[----:B------:R-:W-:Y:S02]  /*0760*/  IMAD R14, R14, UR5, RZ ;  /* 0x000000050e0e7c24 */ /* 0x000fe4000f8e02ff */
[----:B------:R-:W-:Y:S02]  /*0770*/  IMAD R15, R15, UR5, RZ ;  /* 0x000000050f0f7c24 */ /* 0x000fe4000f8e02ff */
        /* <DEDUP_REMOVED lines=16> */
[----:B------:R-:W-:-:S07]  /*0880*/  IMAD R98, R98, UR5, RZ ;  /* 0x0000000562627c24 */ /* 0x000fce000f8e02ff */
.L_x_10:
[----:B---3--:R-:W1:Y:S01]  /*0890*/  LDC.64 R84, c[0x0][0x390] ;  /* 0x0000e400ff547b82 */ /* 0x008e620000000a00 */
[----:B------:R-:W-:Y:S01]  /*08a0*/  VIADD R114, R9, 0xfffffffe ;  /* 0xfffffffe09727836 */ /* 0x000fe20000000000 */
[----:B------:R-:W-:-:S04]  /*08b0*/  IADD3 R101, PT, PT, R100, -0x2, RZ ;  /* 0xfffffffe64657810 */ /* 0x000fc80007ffe0ff */
[----:B-1----:R-:W-:Y:S02]  /*08c0*/  ISETP.GE.AND P1, PT, R114, R85, PT ;  /* 0x000000557200720c */ /* 0x002fe40003f26270 */
[-C--:B------:R-:W-:Y:S02]  /*08d0*/  ISETP.GE.AND P2, PT, R101, R84.reuse, PT ;  /* 0x000000546500720c */ /* 0x080fe40003f46270 */
[----:B------:R-:W-:Y:S02]  /*08e0*/  ISETP.GT.U32.AND P1, PT, R9, 0x1, !P1 ;  /* 0x000000010900780c */ /* 0x000fe40004f24070 */
[C---:B------:R-:W-:Y:S02]  /*08f0*/  ISETP.GT.U32.AND P2, PT, R100.reuse, 0x1, !P2 ;  /* 0x000000016400780c */ /* 0x040fe40005744070 */
[----:B------:R-:W-:Y:S02]  /*0900*/  ISETP.GT.AND P0, PT, R100, R84, PT ;  /* 0x000000546400720c */ /* 0x000fe40003f04270 */
[----:B------:R-:W-:-:S02]  /*0910*/  PLOP3.LUT P4, PT, P2, P1, PT, 0x80, 0x8 ;  /* 0x000000000008781c */ /* 0x000fc40001783070 */
[C---:B------:R-:W-:Y:S02]  /*0920*/  ISETP.NE.AND P3, PT, R100.reuse, RZ, !P0 ;  /* 0x000000ff6400720c */ /* 0x040fe40004765270 */
[-C--:B------:R-:W-:Y:S02]  /*0930*/  ISETP.LT.AND P0, PT, R100, R84.reuse, P1 ;  /* 0x000000546400720c */ /* 0x080fe40000f01270 */
[----:B------:R-:W-:Y:S02]  /*0940*/  PLOP3.LUT P5, PT, P3, P1, PT, 0x80, 0x8 ;  /* 0x000000000008781c */ /* 0x000fe40001fa3070 */
[----:B------:R-:W-:Y:S02]  /*0950*/  ISETP.LT.AND P1, PT, R7, R84, P1 ;  /* 0x000000540700720c */ /* 0x000fe40000f21270 */
[----:B------:R-:W-:-:S03]  /*0960*/  P2R R110, PR, RZ, 0x8 ;  /* 0x00000008ff6e7803 */ /* 0x000fc60000000000 */
[----:B------:R-:W1:Y:S08]  /*0970*/  @P4 LDC.64 R94, c[0x0][0x380] ;  /* 0x0000e000ff5e4b82 */ /* 0x000e700000000a00 */
[----:B------:R-:W2:Y:S08]  /*0980*/  @P5 LDC.64 R86, c[0x0][0x380] ;  /* 0x0000e000ff565b82 */ /* 0x000eb00000000a00 */
[----:B------:R-:W3:Y:S08]  /*0990*/  @P4 LDC.64 R88, c[0x0][0x380] ;  /* 0x0000e000ff584b82 */ /* 0x000ef00000000a00 */
[----:B------:R-:W4:Y:S01]  /*09a0*/  @P5 LDC.64 R90, c[0x0][0x380] ;  /* 0x0000e000ff5a5b82 */ /* 0x000f220000000a00 */
[----:B-1----:R-:W-:-:S04]  /*09b0*/  @P4 IADD3 R124, P3, PT, R10, R94, RZ ;  /* 0x0000005e0a7c4210 */ /* 0x002fc80007f7e0ff */
[----:B------:R-:W-:-:S03]  /*09c0*/  @P4 LEA.HI.X.SX32 R125, R10, R95, 0x1, P3 ;  /* 0x0000005f0a7d4211 */ /* 0x000fc600018f0eff */
[----:B------:R-:W1:Y:S01]  /*09d0*/  @P0 LDC.64 R92, c[0x0][0x380] ;  /* 0x0000e000ff5c0b82 */ /* 0x000e620000000a00 */
[----:B--2---:R-:W-:-:S04]  /*09e0*/  @P5 IADD3 R104, P3, PT, R11, R86, RZ ;  /* 0x000000560b685210 */ /* 0x004fc80007f7e0ff */
[----:B------:R-:W-:-:S03]  /*09f0*/  @P5 LEA.HI.X.SX32 R105, R11, R87, 0x1, P3 ;  /* 0x000000570b695211 */ /* 0x000fc600018f0eff */
[----:B------:R-:W2:Y:S01]  /*0a00*/  @P0 LDC.64 R80, c[0x0][0x380] ;  /* 0x0000e000ff500b82 */ /* 0x000ea20000000a00 */
[C---:B---3--:R-:W-:Y:S01]  /*0a10*/  @P4 IADD3 R112, P3, PT, R10.reuse, R88, RZ ;  /* 0x000000580a704210 */ /* 0x048fe20007f7e0ff */
[----:B------:R-:W3:Y:S03]  /*0a20*/  @P5 LDG.E.U8 R123, desc[UR6][R104.64+0x1] ;  /* 0x00000106687b5981 */ /* 0x000ee6000c1e1100 */
[----:B------:R-:W-:-:S03]  /*0a30*/  @P4 LEA.HI.X.SX32 R113, R10, R89, 0x1, P3 ;  /* 0x000000590a714211 */ /* 0x000fc600018f0eff */
[----:B------:R-:W5:Y:S01]  /*0a40*/  @P1 LDC.64 R94, c[0x0][0x380] ;  /* 0x0000e000ff5e1b82 */ /* 0x000f620000000a00 */
[C---:B----4-:R-:W-:Y:S01]  /*0a50*/  @P5 IADD3 R90, P3, PT, R11.reuse, R90, RZ ;  /* 0x0000005a0b5a5210 */ /* 0x050fe20007f7e0ff */
[----:B------:R-:W0:Y:S03]  /*0a60*/  @P4 LDG.E.U8 R88, desc[UR6][R112.64+0x2] ;  /* 0x0000020670584981 */ /* 0x000e26000c1e1100 */
[----:B------:R-:W-:Y:S01]  /*0a70*/  @P5 LEA.HI.X.SX32 R91, R11, R91, 0x1, P3 ;  /* 0x0000005b0b5b5211 */ /* 0x000fe200018f0eff */
[----:B------:R-:W4:Y:S02]  /*0a80*/  @P4 LDG.E.U8 R119, desc[UR6][R112.64] ;  /* 0x0000000670774981 */ /* 0x000f24000c1e1100 */
[----:B------:R-:W5:Y:S01]  /*0a90*/  @P1 LDC.64 R86, c[0x0][0x380] ;  /* 0x0000e000ff561b82 */ /* 0x000f620000000a00 */
[C---:B-1----:R-:W-:Y:S01]  /*0aa0*/  @P0 IADD3 R92, P3, PT, R16.reuse, R92, RZ ;  /* 0x0000005c105c0210 */ /* 0x042fe20007f7e0ff */
[----:B------:R-:W4:Y:S03]  /*0ab0*/  @P5 LDG.E.U8 R122, desc[UR6][R90.64+0x1] ;  /* 0x000001065a7a5981 */ /* 0x000f26000c1e1100 */
[----:B------:R-:W-:-:S02]  /*0ac0*/  @P0 LEA.HI.X.SX32 R93, R16, R93, 0x1, P3 ;  /* 0x0000005d105d0211 */ /* 0x000fc400018f0eff */
[----:B--2---:R-:W-:-:S03]  /*0ad0*/  @P0 IADD3 R108, P3, PT, R16, R80, RZ ;  /* 0x00000050106c0210 */ /* 0x004fc60007f7e0ff */
[----:B------:R-:W2:Y:S01]  /*0ae0*/  @P0 LDG.E.U8 R116, desc[UR6][R92.64+0x1] ;  /* 0x000001065c740981 */ /* 0x000ea2000c1e1100 */
[----:B------:R-:W-:-:S03]  /*0af0*/  @P0 LEA.HI.X.SX32 R109, R16, R81, 0x1, P3 ;  /* 0x00000051106d0211 */ /* 0x000fc600018f0eff */
[----:B------:R-:W2:Y:S01]  /*0b00*/  @P0 LDG.E.U8 R118, desc[UR6][R92.64+0x2] ;  /* 0x000002065c760981 */ /* 0x000ea2000c1e1100 */
[----:B-----5:R-:W-:-:S03]  /*0b10*/  @P1 IADD3 R106, P3, PT, R18, R94, RZ ;  /* 0x0000005e126a1210 */ /* 0x020fc60007f7e0ff */
[----:B------:R-:W5:Y:S01]  /*0b20*/  @P0 LDG.E.U8 R89, desc[UR6][R92.64] ;  /* 0x000000065c590981 */ /* 0x000f62000c1e1100 */
[C---:B------:R-:W-:Y:S02]  /*0b30*/  @P1 LEA.HI.X.SX32 R107, R18.reuse, R95, 0x1, P3 ;  /* 0x0000005f126b1211 */ /* 0x040fe400018f0eff */
[----:B------:R-:W-:-:S03]  /*0b40*/  @P1 IADD3 R102, P3, PT, R18, R86, RZ ;  /* 0x0000005612661210 */ /* 0x000fc60007f7e0ff */
[----:B------:R-:W5:Y:S01]  /*0b50*/  @P1 LDG.E.U8 R115, desc[UR6][R106.64+0x1] ;  /* 0x000001066a731981 */ /* 0x000f62000c1e1100 */
[----:B------:R-:W-:-:S03]  /*0b60*/  @P1 LEA.HI.X.SX32 R103, R18, R87, 0x1, P3 ;  /* 0x0000005712671211 */ /* 0x000fc600018f0eff */
[----:B------:R-:W2:Y:S01]  /*0b70*/  @P5 LDG.E.U8 R86, desc[UR6][R90.64] ;  /* 0x000000065a565981 */ /* 0x000ea2000c1e1100 */
[----:B------:R-:W-:-:S03]  /*0b80*/  ISETP.GE.AND P3, PT, R8, R84, PT ;  /* 0x000000540800720c */ /* 0x000fc60003f66270 */
[----:B------:R-:W5:Y:S01]  /*0b90*/  @P0 LDG.E.U8 R93, desc[UR6][R108.64+0x1] ;  /* 0x000001066c5d0981 */ /* 0x000f62000c1e1100 */
[----:B------:R-:W-:-:S03]  /*0ba0*/  ISETP.LT.AND P3, PT, R114, R85, !P3 ;  /* 0x000000557200720c */ /* 0x000fc60005f61270 */
[----:B------:R-:W2:Y:S01]  /*0bb0*/  @P5 LDG.E.U8 R114, desc[UR6][R90.64+0x2] ;  /* 0x000002065a725981 */ /* 0x000ea2000c1e1100 */
[----:B------:R-:W-:-:S03]  /*0bc0*/  ISETP.GT.U32.AND P3, PT, R9, 0x1, P3 ;  /* 0x000000010900780c */ /* 0x000fc60001f64070 */
[----:B------:R-:W5:Y:S04]  /*0bd0*/  @P1 LDG.E.U8 R92, desc[UR6][R106.64+0x2] ;  /* 0x000002066a5c1981 */ /* 0x000f68000c1e1100 */
[----:B------:R-:W5:Y:S04]  /*0be0*/  @P1 LDG.E.U8 R117, desc[UR6][R106.64] ;  /* 0x000000066a751981 */ /* 0x000f68000c1e1100 */
[----:B------:R-:W5:Y:S02]  /*0bf0*/  @P0 LDG.E.U8 R90, desc[UR6][R108.64+0x2] ;  /* 0x000002066c5a0981 */ /* 0x000f64000c1e1100 */
[----:B------:R-:W1:Y:S02]  /*0c00*/  @P3 LDC.64 R80, c[0x0][0x380] ;  /* 0x0000e000ff503b82 */ /* 0x000e640000000a00 */
[----:B------:R-:W5:Y:S04]  /*0c10*/  @P0 LDG.E.U8 R91, desc[UR6][R108.64] ;  /* 0x000000066c5b0981 */ /* 0x000f68000c1e1100 */
[----:B------:R-:W5:Y:S04]  /*0c20*/  @P1 LDG.E.U8 R120, desc[UR6][R102.64+0x2] ;  /* 0x0000020666781981 */ /* 0x000f68000c1e1100 */
[----:B------:R-:W5:Y:S04]  /*0c30*/  @P1 LDG.E.U8 R121, desc[UR6][R102.64+0x1] ;  /* 0x0000010666791981 */ /* 0x000f68000c1e1100 */
[----:B------:R-:W5:Y:S01]  /*0c40*/  @P1 LDG.E.U8 R87, desc[UR6][R102.64] ;  /* 0x0000000666571981 */ /* 0x000f62000c1e1100 */
[----:B-1----:R-:W-:-:S03]  /*0c50*/  @P3 IADD3 R94, P6, PT, R12, R80, RZ ;  /* 0x000000500c5e3210 */ /* 0x002fc60007fde0ff */
[----:B------:R-:W2:Y:S01]  /*0c60*/  @P5 LDG.E.U8 R80, desc[UR6][R104.64+0x2] ;  /* 0x0000020668505981 */ /* 0x000ea2000c1e1100 */
[----:B------:R-:W-:-:S03]  /*0c70*/  @P3 LEA.HI.X.SX32 R95, R12, R81, 0x1, P6 ;  /* 0x000000510c5f3211 */ /* 0x000fc600030f0eff */
[----:B------:R-:W5:Y:S01]  /*0c80*/  @P4 LDG.E.U8 R81, desc[UR6][R124.64+0x2] ;  /* 0x000002067c514981 */ /* 0x000f62000c1e1100 */
[----:B------:R-:W-:-:S03]  /*0c90*/  ISETP.NE.AND P6, PT, R110, RZ, PT ;  /* 0x000000ff6e00720c */ /* 0x000fc60003fc5270 */
[----:B------:R-:W5:Y:S04]  /*0ca0*/  @P4 LDG.E.U8 R110, desc[UR6][R124.64+0x1] ;  /* 0x000001067c6e4981 */ /* 0x000f68000c1e1100 */
[----:B------:R-:W5:Y:S04]  /*0cb0*/  @P5 LDG.E.U8 R105, desc[UR6][R104.64] ;  /* 0x0000000668695981 */ /* 0x000f68000c1e1100 */
[----:B------:R-:W5:Y:S04]  /*0cc0*/  @P4 LDG.E.U8 R124, desc[UR6][R124.64] ;  /* 0x000000067c7c4981 */ /* 0x000f68000c1e1100 */
[----:B------:R1:W5:Y:S02]  /*0cd0*/  @P4 LDG.E.U8 R104, desc[UR6][R112.64+0x1] ;  /* 0x0000010670684981 */ /* 0x000364000c1e1100 */
[----:B-1----:R-:W-:-:S02]  /*0ce0*/  CS2R R112, SRZ ;  /* 0x0000000000707805 */ /* 0x002fc4000001ff00 */
[----:B------:R-:W-:Y:S02]  /*0cf0*/  CS2R R108, SRZ ;  /* 0x00000000006c7805 */ /* 0x000fe4000001ff00 */
[----:B------:R-:W-:Y:S01]  /*0d00*/  CS2R R106, SRZ ;  /* 0x00000000006a7805 */ /* 0x000fe2000001ff00 */
[----:B---3--:R-:W-:-:S06]  /*0d10*/  @P5 IMAD R102, R61, R123, RZ ;  /* 0x0000007b3d665224 */ /* 0x008fcc00078e02ff */
[----:B------:R-:W-:Y:S01]  /*0d20*/  @P5 I2F.F64 R102, R102 ;  /* 0x0000006600665312 */ /* 0x000fe20000201c00 */
[----:B0-----:R-:W-:-:S07]  /*0d30*/  @P4 IMAD R88, R88, R41, RZ ;  /* 0x0000002958584224 */ /* 0x001fce00078e02ff */
[----:B------:R0:W-:Y:S01]  /*0d40*/  @P4 I2F.F64 R106, R88 ;  /* 0x00000058006a4312 */ /* 0x0001e20000201c00 */
[----:B----4-:R-:W-:Y:S01]  /*0d50*/  @P5 IMAD R122, R38, R122, RZ ;  /* 0x0000007a267a5224 */ /* 0x010fe200078e02ff */
[----:B0-----:R-:W3:Y:S01]  /*0d60*/  @P3 LDG.E.U8 R88, desc[UR6][R94.64+0x2] ;  /* 0x000002065e583981 */ /* 0x001ee2000c1e1100 */
[----:B--2---:R-:W-:Y:S02]  /*0d70*/  @P5 IMAD R80, R61, R80, RZ ;  /* 0x000000503d505224 */ /* 0x004fe400078e02ff */
[----:B-----5:R-:W-:-:S04]  /*0d80*/  @P4 IMAD R125, R64, R81, RZ ;  /* 0x00000051407d4224 */ /* 0x020fc800078e02ff */
[----:B------:R-:W-:Y:S08]  /*0d90*/  @P5 I2F.F64 R80, R80 ;  /* 0x0000005000505312 */ /* 0x000ff00000201c00 */
[----:B------:R0:W1:Y:S01]  /*0da0*/  @P4 I2F.F64 R112, R125 ;  /* 0x0000007d00704312 */ /* 0x0000620000201c00 */
[----:B------:R-:W-:Y:S02]  /*0db0*/  @P5 IMAD R123, R61, R105, RZ ;  /* 0x000000693d7b5224 */ /* 0x000fe400078e02ff */
[----:B------:R-:W-:-:S05]  /*0dc0*/  @P4 IMAD R124, R64, R124, RZ ;  /* 0x0000007c407c4224 */ /* 0x000fca00078e02ff */
[----:B------:R2:W-:Y:S01]  /*0dd0*/  @P4 I2F.F64 R108, R124 ;  /* 0x0000007c006c4312 */ /* 0x0005e20000201c00 */
[----:B0-----:R-:W-:Y:S01]  /*0de0*/  @P4 IMAD R125, R64, R110, RZ ;  /* 0x0000006e407d4224 */ /* 0x001fe200078e02ff */
[----:B------:R-:W-:Y:S01]  /*0df0*/  CS2R R110, SRZ ;  /* 0x00000000006e7805 */ /* 0x000fe2000001ff00 */
[----:B-1----:R-:W-:-:S05]  /*0e00*/  @P5 DADD R112, R112, R80 ;  /* 0x0000000070705229 */ /* 0x002fca0000000050 */
[----:B------:R-:W0:Y:S08]  /*0e10*/  @P5 I2F.F64 R80, R123 ;  /* 0x0000007b00505312 */ /* 0x000e300000201c00 */
[----:B------:R-:W1:Y:S01]  /*0e20*/  @P4 I2F.F64 R110, R125 ;  /* 0x0000007d006e4312 */ /* 0x000e620000201c00 */
[----:B--2---:R-:W-:Y:S01]  /*0e30*/  @P4 IMAD R124, R104, R41, RZ ;  /* 0x00000029687c4224 */ /* 0x004fe200078e02ff */
[----:B------:R-:W-:Y:S01]  /*0e40*/  CS2R R104, SRZ ;  /* 0x0000000000687805 */ /* 0x000fe2000001ff00 */
[----:B0-----:R-:W-:Y:S01]  /*0e50*/  @P5 DADD R108, R108, R80 ;  /* 0x000000006c6c5229 */ /* 0x001fe20000000050 */
[----:B------:R-:W-:-:S04]  /*0e60*/  @P5 IMAD R80, R38, R114, RZ ;  /* 0x0000007226505224 */ /* 0x000fc800078e02ff */
[----:B------:R-:W-:Y:S01]  /*0e70*/  @P4 I2F.F64 R104, R124 ;  /* 0x0000007c00684312 */ /* 0x000fe20000201c00 */
[----:B------:R-:W-:Y:S01]  /*0e80*/  @P5 IMAD R123, R38, R86, RZ ;  /* 0x00000056267b5224 */ /* 0x000fe200078e02ff */
[----:B------:R-:W2:Y:S01]  /*0e90*/  @P3 LDG.E.U8 R114, desc[UR6][R94.64+0x1] ;  /* 0x000001065e723981 */ /* 0x000ea2000c1e1100 */
[----:B-1----:R-:W-:Y:S01]  /*0ea0*/  @P5 DADD R110, R110, R102 ;  /* 0x000000006e6e5229 */ /* 0x002fe20000000066 */
[----:B------:R-:W-:Y:S02]  /*0eb0*/  @P4 IMAD R125, R119, R41, RZ ;  /* 0x00000029777d4224 */ /* 0x000fe400078e02ff */
[----:B------:R0:W4:Y:S02]  /*0ec0*/  @P3 LDG.E.U8 R86, desc[UR6][R94.64] ;  /* 0x000000065e563981 */ /* 0x000124000c1e1100 */
[----:B------:R-:W1:Y:S08]  /*0ed0*/  @P5 I2F.F64 R80, R80 ;  /* 0x0000005000505312 */ /* 0x000e700000201c00 */
[----:B------:R-:W5:Y:S01]  /*0ee0*/  @P5 I2F.F64 R102, R122 ;  /* 0x0000007a00665312 */ /* 0x000f620000201c00 */
[----:B-1----:R-:W-:Y:S01]  /*0ef0*/  @P5 DADD R106, R106, R80 ;  /* 0x000000006a6a5229 */ /* 0x002fe20000000050 */
[----:B------:R-:W0:Y:S01]  /*0f00*/  @P3 LDC.64 R80, c[0x0][0x380] ;  /* 0x0000e000ff503b82 */ /* 0x000e220000000a00 */
[----:B-----5:R-:W-:Y:S01]  /*0f10*/  @P5 DADD R104, R104, R102 ;  /* 0x0000000068685229 */ /* 0x020fe20000000066 */
[----:B------:R-:W-:-:S04]  /*0f20*/  CS2R R102, SRZ ;  /* 0x0000000000667805 */ /* 0x000fc8000001ff00 */
[----:B------:R-:W-:Y:S08]  /*0f30*/  @P5 I2F.F64 R122, R123 ;  /* 0x0000007b007a5312 */ /* 0x000ff00000201c00 */
[----:B------:R-:W1:Y:S01]  /*0f40*/  @P4 I2F.F64 R102, R125 ;  /* 0x0000007d00664312 */ /* 0x000e620000201c00 */
[----:B------:R-:W-:Y:S01]  /*0f50*/  ISETP.GT.AND P4, PT, R9, R85, PT ;  /* 0x000000550900720c */ /* 0x000fe20003f84270 */
[----:B------:R-:W-:-:S03]  /*0f60*/  @P0 IMAD R118, R58, R118, RZ ;  /* 0x000000763a760224 */ /* 0x000fc600078e02ff */
[----:B------:R-:W-:Y:S01]  /*0f70*/  ISETP.NE.AND P4, PT, R9, RZ, !P4 ;  /* 0x000000ff0900720c */ /* 0x000fe20006785270 */
[----:B-1----:R-:W-:Y:S01]  /*0f80*/  @P5 DADD R102, R102, R122 ;  /* 0x0000000066665229 */ /* 0x002fe2000000007a */
[----:B0-----:R-:W-:Y:S01]  /*0f90*/  @P3 IADD3 R94, P5, PT, R12, R80, RZ ;  /* 0x000000500c5e3210 */ /* 0x001fe20007fbe0ff */
[----:B------:R-:W-:-:S03]  /*0fa0*/  @P0 IMAD R122, R58, R116, RZ ;  /* 0x000000743a7a0224 */ /* 0x000fc600078e02ff */
[----:B------:R-:W-:Y:S02]  /*0fb0*/  @P3 LEA.HI.X.SX32 R95, R12, R81, 0x1, P5 ;  /* 0x000000510c5f3211 */ /* 0x000fe400028f0eff */
[----:B------:R-:W0:Y:S01]  /*0fc0*/  @P0 I2F.F64 R80, R122 ;  /* 0x0000007a00500312 */ /* 0x000e220000201c00 */
[----:B------:R-:W-:Y:S02]  /*0fd0*/  PLOP3.LUT P2, PT, P2, P4, PT, 0x80, 0x8 ;  /* 0x000000000008781c */ /* 0x000fe40001749070 */
[----:B------:R-:W5:Y:S05]  /*0fe0*/  @P3 LDG.E.U8 R116, desc[UR6][R94.64+0x2] ;  /* 0x000002065e743981 */ /* 0x000f6a000c1e1100 */
[----:B------:R-:W1:Y:S01]  /*0ff0*/  @P0 I2F.F64 R118, R118 ;  /* 0x0000007600760312 */ /* 0x000e620000201c00 */
[----:B------:R-:W-:-:S02]  /*1000*/  @P0 IMAD R124, R58, R89, RZ ;  /* 0x000000593a7c0224 */ /* 0x000fc400078e02ff */
[----:B------:R-:W5:Y:S01]  /*1010*/  @P3 LDG.E.U8 R89, desc[UR6][R94.64+0x1] ;  /* 0x000001065e593981 */ /* 0x000f62000c1e1100 */
[----:B0-----:R-:W-:Y:S02]  /*1020*/  @P0 DADD R110, R110, R80 ;  /* 0x000000006e6e0229 */ /* 0x001fe40000000050 */
[----:B------:R-:W0:Y:S01]  /*1030*/  @P2 LDC.64 R80, c[0x0][0x380] ;  /* 0x0000e000ff502b82 */ /* 0x000e220000000a00 */
[C---:B------:R-:W-:Y:S01]  /*1040*/  @P0 IMAD R125, R35.reuse, R90, RZ ;  /* 0x0000005a237d0224 */ /* 0x040fe200078e02ff */
[----:B------:R-:W5:Y:S01]  /*1050*/  @P3 LDG.E.U8 R95, desc[UR6][R94.64] ;  /* 0x000000065e5f3981 */ /* 0x000f62000c1e1100 */
[----:B-1----:R-:W-:Y:S01]  /*1060*/  @P0 DADD R112, R112, R118 ;  /* 0x0000000070700229 */ /* 0x002fe20000000076 */
[----:B------:R-:W1:Y:S01]  /*1070*/  @P0 I2F.F64 R118, R124 ;  /* 0x0000007c00760312 */ /* 0x000e620000201c00 */
[----:B------:R-:W-:Y:S01]  /*1080*/  @P0 IMAD R93, R35, R93, RZ ;  /* 0x0000005d235d0224 */ /* 0x000fe200078e02ff */
[----:B-1----:R-:W-:Y:S01]  /*1090*/  @P0 DADD R108, R108, R118 ;  /* 0x000000006c6c0229 */ /* 0x002fe20000000076 */
[----:B0-----:R-:W-:-:S04]  /*10a0*/  @P2 IADD3 R118, P5, PT, R17, R80, RZ ;  /* 0x0000005011762210 */ /* 0x001fc80007fbe0ff */
[----:B------:R-:W-:-:S05]  /*10b0*/  @P2 LEA.HI.X.SX32 R119, R17, R81, 0x1, P5 ;  /* 0x0000005111772211 */ /* 0x000fca00028f0eff */
[----:B------:R-:W5:Y:S01]  /*10c0*/  @P2 LDG.E.U8 R94, desc[UR6][R118.64+0x2] ;  /* 0x00000206765e2981 */ /* 0x000f62000c1e1100 */
[----:B------:R-:W0:Y:S03]  /*10d0*/  @P0 I2F.F64 R80, R125 ;  /* 0x0000007d00500312 */ /* 0x000e260000201c00 */
[----:B------:R-:W5:Y:S05]  /*10e0*/  @P2 LDG.E.U8 R90, desc[UR6][R118.64+0x1] ;  /* 0x00000106765a2981 */ /* 0x000f6a000c1e1100 */
[----:B------:R-:W1:Y:S01]  /*10f0*/  @P0 I2F.F64 R122, R93 ;  /* 0x0000005d007a0312 */ /* 0x000e620000201c00 */
[----:B0-----:R-:W-:Y:S01]  /*1100*/  @P0 DADD R106, R106, R80 ;  /* 0x000000006a6a0229 */ /* 0x001fe20000000050 */
[----:B------:R-:W0:Y:S01]  /*1110*/  @P2 LDC.64 R80, c[0x0][0x380] ;  /* 0x0000e000ff502b82 */ /* 0x000e220000000a00 */
[----:B-1----:R-:W-:Y:S01]  /*1120*/  @P0 DADD R104, R104, R122 ;  /* 0x0000000068680229 */ /* 0x002fe2000000007a */
[----:B------:R-:W-:-:S02]  /*1130*/  @P0 IMAD R122, R35, R91, RZ ;  /* 0x0000005b237a0224 */ /* 0x000fc400078e02ff */
[----:B------:R1:W5:Y:S02]  /*1140*/  @P2 LDG.E.U8 R91, desc[UR6][R118.64] ;  /* 0x00000006765b2981 */ /* 0x000364000c1e1100 */
[----:B-1----:R-:W1:Y:S02]  /*1150*/  @P0 I2F.F64 R118, R122 ;  /* 0x0000007a00760312 */ /* 0x002e640000201c00 */
[----:B-1----:R-:W-:Y:S01]  /*1160*/  @P0 DADD R102, R102, R118 ;  /* 0x0000000066660229 */ /* 0x002fe20000000076 */
[----:B0-----:R-:W-:-:S04]  /*1170*/  @P2 IADD3 R118, P0, PT, R17, R80, RZ ;  /* 0x0000005011762210 */ /* 0x001fc80007f1e0ff */
[----:B------:R-:W-:-:S05]  /*1180*/  @P2 LEA.HI.X.SX32 R119, R17, R81, 0x1, P0 ;  /* 0x0000005111772211 */ /* 0x000fca00000f0eff */
[----:B------:R-:W5:Y:S01]  /*1190*/  @P2 LDG.E.U8 R93, desc[UR6][R118.64+0x2] ;  /* 0x00000206765d2981 */ /* 0x000f62000c1e1100 */
[----:B------:R-:W-:-:S03]  /*11a0*/  @P1 IMAD R124, R55, R92, RZ ;  /* 0x0000005c377c1224 */ /* 0x000fc600078e02ff */
[----:B------:R-:W5:Y:S01]  /*11b0*/  @P2 LDG.E.U8 R92, desc[UR6][R118.64+0x1] ;  /* 0x00000106765c2981 */ /* 0x000f62000c1e1100 */
[----:B------:R-:W0:Y:S01]  /*11c0*/  @P1 I2F.F64 R80, R124 ;  /* 0x0000007c00501312 */ /* 0x000e220000201c00 */
[C---:B------:R-:W-:Y:S02]  /*11d0*/  @P1 IMAD R115, R55.reuse, R115, RZ ;  /* 0x0000007337731224 */ /* 0x040fe400078e02ff */
[----:B------:R-:W-:Y:S01]  /*11e0*/  @P1 IMAD R117, R55, R117, RZ ;  /* 0x0000007537751224 */ /* 0x000fe200078e02ff */
[----:B------:R-:W-:-:S04]  /*11f0*/  PLOP3.LUT P0, PT, P6, P4, PT, 0x80, 0x8 ;  /* 0x000000000008781c */ /* 0x000fc80003709070 */
[----:B------:R-:W1:Y:S01]  /*1200*/  @P1 I2F.F64 R122, R117 ;  /* 0x00000075007a1312 */ /* 0x000e620000201c00 */
[----:B0-----:R-:W-:-:S07]  /*1210*/  @P1 DADD R112, R112, R80 ;  /* 0x0000000070701229 */ /* 0x001fce0000000050 */
[----:B------:R0:W3:Y:S01]  /*1220*/  @P1 I2F.F64 R80, R115 ;  /* 0x0000007300501312 */ /* 0x0000e20000201c00 */
[C---:B------:R-:W-:Y:S01]  /*1230*/  @P1 IMAD R124, R28.reuse, R121, RZ ;  /* 0x000000791c7c1224 */ /* 0x040fe200078e02ff */
[----:B-1----:R-:W-:Y:S01]  /*1240*/  @P1 DADD R108, R108, R122 ;  /* 0x000000006c6c1229 */ /* 0x002fe2000000007a */
[C---:B------:R-:W-:Y:S02]  /*1250*/  @P1 IMAD R122, R28.reuse, R120, RZ ;  /* 0x000000781c7a1224 */ /* 0x040fe400078e02ff */
[----:B0-----:R-:W-:Y:S01]  /*1260*/  @P1 IMAD R115, R28, R87, RZ ;  /* 0x000000571c731224 */ /* 0x001fe200078e02ff */
[----:B---3--:R-:W-:Y:S01]  /*1270*/  @P1 DADD R110, R110, R80 ;  /* 0x000000006e6e1229 */ /* 0x008fe20000000050 */
[----:B------:R0:W3:Y:S01]  /*1280*/  @P2 LDG.E.U8 R87, desc[UR6][R118.64] ;  /* 0x0000000676572981 */ /* 0x0000e2000c1e1100 */
[----:B------:R-:W1:Y:S01]  /*1290*/  @P0 LDC.64 R80, c[0x0][0x380] ;  /* 0x0000e000ff500b82 */ /* 0x000e620000000a00 */
[----:B------:R-:W0:Y:S08]  /*12a0*/  @P1 I2F.F64 R122, R122 ;  /* 0x0000007a007a1312 */ /* 0x000e300000201c00 */
[----:B------:R-:W0:Y:S08]  /*12b0*/  @P1 I2F.F64 R120, R124 ;  /* 0x0000007c00781312 */ /* 0x000e300000201c00 */
[----:B0-----:R-:W0:Y:S01]  /*12c0*/  @P1 I2F.F64 R118, R115 ;  /* 0x0000007300761312 */ /* 0x001e220000201c00 */
[----:B------:R-:W-:-:S02]  /*12d0*/  @P1 DADD R106, R106, R122 ;  /* 0x000000006a6a1229 */ /* 0x000fc4000000007a */
[----:B------:R-:W-:Y:S02]  /*12e0*/  @P1 DADD R104, R104, R120 ;  /* 0x0000000068681229 */ /* 0x000fe40000000078 */
[----:B0-----:R-:W-:Y:S01]  /*12f0*/  @P1 DADD R102, R102, R118 ;  /* 0x0000000066661229 */ /* 0x001fe20000000076 */
[----:B-1----:R-:W-:-:S04]  /*1300*/  @P0 IADD3 R120, P1, PT, R19, R80, RZ ;  /* 0x0000005013780210 */ /* 0x002fc80007f3e0ff */
[C---:B------:R-:W-:Y:S02]  /*1310*/  @P0 LEA.HI.X.SX32 R121, R19.reuse, R81, 0x1, P1 ;  /* 0x0000005113790211 */ /* 0x040fe400008f0eff */
[----:B------:R-:W0:Y:S03]  /*1320*/  @P0 LDC.64 R80, c[0x0][0x380] ;  /* 0x0000e000ff500b82 */ /* 0x000e260000000a00 */
[----:B------:R-:W3:Y:S01]  /*1330*/  @P0 LDG.E.U8 R119, desc[UR6][R120.64+0x2] ;  /* 0x0000020678770981 */ /* 0x000ee2000c1e1100 */
[----:B------:R-:W-:Y:S01]  /*1340*/  ISETP.LT.AND P1, PT, R100, R84, P4 ;  /* 0x000000546400720c */ /* 0x000fe20002721270 */
[----:B------:R-:W-:Y:S02]  /*1350*/  @P3 IMAD R122, R48, R88, RZ ;  /* 0x00000058307a3224 */ /* 0x000fe400078e02ff */
[----:B------:R-:W3:Y:S04]  /*1360*/  @P0 LDG.E.U8 R88, desc[UR6][R120.64+0x1] ;  /* 0x0000010678580981 */ /* 0x000ee8000c1e1100 */
[----:B------:R-:W1:Y:S01]  /*1370*/  @P3 I2F.F64 R122, R122 ;  /* 0x0000007a007a3312 */ /* 0x000e620000201c00 */
[----:B------:R5:W3:Y:S01]  /*1380*/  @P0 LDG.E.U8 R120, desc[UR6][R120.64] ;  /* 0x0000000678780981 */ /* 0x000ae2000c1e1100 */
[----:B0-----:R-:W-:-:S04]  /*1390*/  @P0 IADD3 R124, P5, PT, R19, R80, RZ ;  /* 0x00000050137c0210 */ /* 0x001fc80007fbe0ff */
[----:B------:R-:W-:Y:S02]  /*13a0*/  @P0 LEA.HI.X.SX32 R125, R19, R81, 0x1, P5 ;  /* 0x00000051137d0211 */ /* 0x000fe400028f0eff */
[----:B------:R-:W0:Y:S03]  /*13b0*/  @P1 LDC.64 R80, c[0x0][0x380] ;  /* 0x0000e000ff501b82 */ /* 0x000e260000000a00 */
[----:B------:R-:W3:Y:S01]  /*13c0*/  @P0 LDG.E.U8 R117, desc[UR6][R124.64+0x2] ;  /* 0x000002067c750981 */ /* 0x000ee2000c1e1100 */
[----:B-1----:R-:W-:Y:S01]  /*13d0*/  @P3 DADD R112, R112, R122 ;  /* 0x0000000070703229 */ /* 0x002fe2000000007a */
[----:B--2---:R-:W-:Y:S01]  /*13e0*/  @P3 IMAD R114, R48, R114, RZ ;  /* 0x0000007230723224 */ /* 0x004fe200078e02ff */
[----:B0-----:R-:W-:-:S04]  /*13f0*/  @P1 IADD3 R122, P5, PT, R13, R80, RZ ;  /* 0x000000500d7a1210 */ /* 0x001fc80007fbe0ff */
[----:B------:R-:W-:Y:S01]  /*1400*/  @P1 LEA.HI.X.SX32 R123, R13, R81, 0x1, P5 ;  /* 0x000000510d7b1211 */ /* 0x000fe200028f0eff */
[----:B----4-:R-:W-:-:S04]  /*1410*/  @P3 IMAD R86, R48, R86, RZ ;  /* 0x0000005630563224 */ /* 0x010fc800078e02ff */
[----:B------:R-:W2:Y:S01]  /*1420*/  @P1 LDG.E.U8 R118, desc[UR6][R122.64+0x2] ;  /* 0x000002067a761981 */ /* 0x000ea2000c1e1100 */
[----:B------:R0:W1:Y:S08]  /*1430*/  @P3 I2F.F64 R80, R86 ;  /* 0x0000005600503312 */ /* 0x0000700000201c00 */
[----:B------:R-:W4:Y:S01]  /*1440*/  @P3 I2F.F64 R114, R114 ;  /* 0x0000007200723312 */ /* 0x000f220000201c00 */
[----:B0-----:R-:W2:Y:S01]  /*1450*/  @P1 LDG.E.U8 R86, desc[UR6][R122.64] ;  /* 0x000000067a561981 */ /* 0x001ea2000c1e1100 */
[----:B-1----:R-:W-:-:S02]  /*1460*/  @P3 DADD R108, R108, R80 ;  /* 0x000000006c6c3229 */ /* 0x002fc40000000050 */
[----:B----4-:R-:W-:Y:S01]  /*1470*/  @P3 DADD R110, R110, R114 ;  /* 0x000000006e6e3229 */ /* 0x010fe20000000072 */
[----:B------:R-:W4:Y:S04]  /*1480*/  @P0 LDG.E.U8 R114, desc[UR6][R124.64+0x1] ;  /* 0x000001067c720981 */ /* 0x000f28000c1e1100 */
[----:B------:R0:W4:Y:S01]  /*1490*/  @P0 LDG.E.U8 R115, desc[UR6][R124.64] ;  /* 0x000000067c730981 */ /* 0x000122000c1e1100 */
[----:B-----5:R-:W-:-:S04]  /*14a0*/  @P3 IMAD R121, R25, R116, RZ ;  /* 0x0000007419793224 */ /* 0x020fc800078e02ff */
[----:B------:R-:W1:Y:S02]  /*14b0*/  @P3 I2F.F64 R80, R121 ;  /* 0x0000007900503312 */ /* 0x000e640000201c00 */
[----:B-1----:R-:W-:Y:S01]  /*14c0*/  @P3 DADD R106, R106, R80 ;  /* 0x000000006a6a3229 */ /* 0x002fe20000000050 */
[C---:B------:R-:W-:Y:S02]  /*14d0*/  @P3 IMAD R80, R25.reuse, R89, RZ ;  /* 0x0000005919503224 */ /* 0x040fe400078e02ff */
[----:B------:R1:W5:Y:S04]  /*14e0*/  @P1 LDG.E.U8 R89, desc[UR6][R122.64+0x1] ;  /* 0x000001067a591981 */ /* 0x000368000c1e1100 */
[----:B------:R-:W1:Y:S01]  /*14f0*/  @P3 I2F.F64 R80, R80 ;  /* 0x0000005000503312 */ /* 0x000e620000201c00 */
[----:B0-----:R-:W-:Y:S01]  /*1500*/  @P3 IMAD R124, R25, R95, RZ ;  /* 0x0000005f197c3224 */ /* 0x001fe200078e02ff */
[----:B-1----:R-:W-:Y:S01]  /*1510*/  @P3 DADD R104, R104, R80 ;  /* 0x0000000068683229 */ /* 0x002fe20000000050 */
[----:B------:R-:W0:Y:S01]  /*1520*/  @P1 LDC.64 R80, c[0x0][0x380] ;  /* 0x0000e000ff501b82 */ /* 0x000e220000000a00 */
[----:B------:R-:W-:-:S04]  /*1530*/  @P2 IMAD R116, R94, R65, RZ ;  /* 0x000000415e742224 */ /* 0x000fc800078e02ff */
[----:B------:R-:W1:Y:S08]  /*1540*/  @P3 I2F.F64 R124, R124 ;  /* 0x0000007c007c3312 */ /* 0x000e700000201c00 */
[----:B------:R-:W1:Y:S02]  /*1550*/  @P2 I2F.F64 R94, R116 ;  /* 0x00000074005e2312 */ /* 0x000e640000201c00 */
[----:B-1----:R-:W-:-:S02]  /*1560*/  @P3 DADD R102, R102, R124 ;  /* 0x0000000066663229 */ /* 0x002fc4000000007c */
[----:B------:R-:W-:Y:S01]  /*1570*/  @P2 DADD R112, R112, R94 ;  /* 0x0000000070702229 */ /* 0x000fe2000000005e */
[----:B0-----:R-:W-:-:S04]  /*1580*/  @P1 IADD3 R94, P3, PT, R13, R80, RZ ;  /* 0x000000500d5e1210 */ /* 0x001fc80007f7e0ff */
[----:B------:R-:W-:Y:S01]  /*1590*/  @P1 LEA.HI.X.SX32 R95, R13, R81, 0x1, P3 ;  /* 0x000000510d5f1211 */ /* 0x000fe200018f0eff */
[----:B------:R-:W-:-:S04]  /*15a0*/  @P2 IMAD R121, R90, R65, RZ ;  /* 0x000000415a792224 */ /* 0x000fc800078e02ff */
[----:B------:R-:W5:Y:S01]  /*15b0*/  @P1 LDG.E.U8 R90, desc[UR6][R94.64+0x2] ;  /* 0x000002065e5a1981 */ /* 0x000f62000c1e1100 */
[----:B------:R-:W0:Y:S01]  /*15c0*/  @P2 I2F.F64 R80, R121 ;  /* 0x0000007900502312 */ /* 0x000e220000201c00 */
[----:B------:R-:W-:Y:S01]  /*15d0*/  ISETP.LT.AND P3, PT, R7, R84, P4 ;  /* 0x000000540700720c */ /* 0x000fe20002761270 */
[----:B------:R-:W-:Y:S02]  /*15e0*/  @P2 IMAD R124, R91, R65, RZ ;  /* 0x000000415b7c2224 */ /* 0x000fe400078e02ff */
[----:B------:R-:W5:Y:S04]  /*15f0*/  @P1 LDG.E.U8 R91, desc[UR6][R94.64+0x1] ;  /* 0x000001065e5b1981 */ /* 0x000f68000c1e1100 */
[----:B------:R-:W1:Y:S01]  /*1600*/  @P2 I2F.F64 R122, R124 ;  /* 0x0000007c007a2312 */ /* 0x000e620000201c00 */
[----:B0-----:R-:W-:-:S05]  /*1610*/  @P2 DADD R110, R110, R80 ;  /* 0x000000006e6e2229 */ /* 0x001fca0000000050 */
[----:B------:R-:W0:Y:S01]  /*1620*/  @P3 LDC.64 R80, c[0x0][0x380] ;  /* 0x0000e000ff503b82 */ /* 0x000e220000000a00 */
[----:B-1----:R-:W-:Y:S01]  /*1630*/  @P2 DADD R108, R108, R122 ;  /* 0x000000006c6c2229 */ /* 0x002fe2000000007a */
[----:B------:R-:W-:-:S04]  /*1640*/  @P2 IMAD R116, R93, R42, RZ ;  /* 0x0000002a5d742224 */ /* 0x000fc800078e02ff */
[----:B------:R-:W1:Y:S01]  /*1650*/  @P2 I2F.F64 R122, R116 ;  /* 0x00000074007a2312 */ /* 0x000e620000201c00 */
[----:B------:R-:W-:Y:S02]  /*1660*/  @P2 IMAD R121, R92, R42, RZ ;  /* 0x0000002a5c792224 */ /* 0x000fe400078e02ff */
[----:B------:R1:W5:Y:S05]  /*1670*/  @P1 LDG.E.U8 R92, desc[UR6][R94.64] ;  /* 0x000000065e5c1981 */ /* 0x00036a000c1e1100 */
[----:B-1----:R-:W1:Y:S01]  /*1680*/  @P2 I2F.F64 R94, R121 ;  /* 0x00000079005e2312 */ /* 0x002e620000201c00 */
[----:B------:R-:W-:Y:S01]  /*1690*/  @P2 DADD R106, R106, R122 ;  /* 0x000000006a6a2229 */ /* 0x000fe2000000007a */
[----:B0-----:R-:W-:-:S04]  /*16a0*/  @P3 IADD3 R122, P5, PT, R68, R80, RZ ;  /* 0x00000050447a3210 */ /* 0x001fc80007fbe0ff */
[----:B------:R-:W-:Y:S02]  /*16b0*/  @P3 LEA.HI.X.SX32 R123, R68, R81, 0x1, P5 ;  /* 0x00000051447b3211 */ /* 0x000fe400028f0eff */
[----:B------:R-:W0:Y:S03]  /*16c0*/  @P3 LDC.64 R80, c[0x0][0x380] ;  /* 0x0000e000ff503b82 */ /* 0x000e260000000a00 */
[----:B------:R-:W5:Y:S01]  /*16d0*/  @P3 LDG.E.U8 R93, desc[UR6][R122.64+0x2] ;  /* 0x000002067a5d3981 */ /* 0x000f62000c1e1100 */
[----:B-1----:R-:W-:-:S03]  /*16e0*/  @P2 DADD R104, R104, R94 ;  /* 0x0000000068682229 */ /* 0x002fc6000000005e */
[----:B------:R-:W5:Y:S04]  /*16f0*/  @P3 LDG.E.U8 R94, desc[UR6][R122.64+0x1] ;  /* 0x000001067a5e3981 */ /* 0x000f68000c1e1100 */
[----:B------:R1:W5:Y:S01]  /*1700*/  @P3 LDG.E.U8 R95, desc[UR6][R122.64] ;  /* 0x000000067a5f3981 */ /* 0x000362000c1e1100 */
[----:B0-----:R-:W-:-:S04]  /*1710*/  @P3 IADD3 R80, P5, PT, R68, R80, RZ ;  /* 0x0000005044503210 */ /* 0x001fc80007fbe0ff */
[----:B------:R-:W-:-:S05]  /*1720*/  @P3 LEA.HI.X.SX32 R81, R68, R81, 0x1, P5 ;  /* 0x0000005144513211 */ /* 0x000fca00028f0eff */
[----:B------:R-:W5:Y:S01]  /*1730*/  @P3 LDG.E.U8 R116, desc[UR6][R80.64+0x2] ;  /* 0x0000020650743981 */ /* 0x000f62000c1e1100 */
[----:B---3--:R-:W-:-:S03]  /*1740*/  @P2 IMAD R121, R87, R42, RZ ;  /* 0x0000002a57792224 */ /* 0x008fc600078e02ff */
[----:B------:R-:W3:Y:S01]  /*1750*/  @P3 LDG.E.U8 R87, desc[UR6][R80.64+0x1] ;  /* 0x0000010650573981 */ /* 0x000ee2000c1e1100 */
[----:B-1----:R-:W0:Y:S01]  /*1760*/  @P2 I2F.F64 R122, R121 ;  /* 0x00000079007a2312 */ /* 0x002e220000201c00 */
[----:B------:R-:W-:Y:S01]  /*1770*/  ISETP.LT.AND P4, PT, R8, R84, P4 ;  /* 0x000000540800720c */ /* 0x000fe20002781270 */
[----:B------:R-:W-:Y:S01]  /*1780*/  @P0 IMAD R119, R119, R62, RZ ;  /* 0x0000003e77770224 */ /* 0x000fe200078e02ff */
[----:B0-----:R-:W-:-:S05]  /*1790*/  @P2 DADD R102, R102, R122 ;  /* 0x0000000066662229 */ /* 0x001fca000000007a */
[----:B------:R-:W0:Y:S01]  /*17a0*/  @P0 I2F.F64 R122, R119 ;  /* 0x00000077007a0312 */ /* 0x000e220000201c00 */
[----:B------:R-:W-:Y:S02]  /*17b0*/  @P0 IMAD R124, R88, R62, RZ ;  /* 0x0000003e587c0224 */ /* 0x000fe400078e02ff */
[----:B------:R1:W3:Y:S03]  /*17c0*/  @P3 LDG.E.U8 R88, desc[UR6][R80.64] ;  /* 0x0000000650583981 */ /* 0x0002e6000c1e1100 */
[----:B-1----:R-:W1:Y:S01]  /*17d0*/  @P4 LDC.64 R80, c[0x0][0x380] ;  /* 0x0000e000ff504b82 */ /* 0x002e620000000a00 */
[----:B0-----:R-:W-:Y:S01]  /*17e0*/  @P0 DADD R112, R112, R122 ;  /* 0x0000000070700229 */ /* 0x001fe2000000007a */
[----:B------:R-:W0:Y:S01]  /*17f0*/  @P0 I2F.F64 R122, R124 ;  /* 0x0000007c007a0312 */ /* 0x000e220000201c00 */
[----:B------:R-:W-:Y:S01]  /*1800*/  @P0 IMAD R117, R117, R39, RZ ;  /* 0x0000002775750224 */ /* 0x000fe200078e02ff */
[----:B0-----:R-:W-:-:S06]  /*1810*/  @P0 DADD R110, R110, R122 ;  /* 0x000000006e6e0229 */ /* 0x001fcc000000007a */
[----:B------:R-:W0:Y:S01]  /*1820*/  @P0 I2F.F64 R122, R117 ;  /* 0x00000075007a0312 */ /* 0x000e220000201c00 */
[----:B------:R-:W-:Y:S01]  /*1830*/  @P0 IMAD R120, R120, R62, RZ ;  /* 0x0000003e78780224 */ /* 0x000fe200078e02ff */
[----:B0-----:R-:W-:Y:S01]  /*1840*/  @P0 DADD R106, R106, R122 ;  /* 0x000000006a6a0229 */ /* 0x001fe2000000007a */
[----:B-1----:R-:W-:Y:S01]  /*1850*/  @P4 IADD3 R122, P2, PT, R69, R80, RZ ;  /* 0x00000050457a4210 */ /* 0x002fe20007f5e0ff */
[----:B--2---:R-:W-:-:S03]  /*1860*/  @P1 IMAD R118, R118, R59, RZ ;  /* 0x0000003b76761224 */ /* 0x004fc600078e02ff */
[----:B------:R-:W-:Y:S01]  /*1870*/  @P4 LEA.HI.X.SX32 R123, R69, R81, 0x1, P2 ;  /* 0x00000051457b4211 */ /* 0x000fe200010f0eff */
[----:B------:R-:W0:Y:S04]  /*1880*/  @P0 I2F.F64 R120, R120 ;  /* 0x0000007800780312 */ /* 0x000e280000201c00 */
[----:B------:R-:W2:Y:S04]  /*1890*/  @P4 LDG.E.U8 R117, desc[UR6][R122.64] ;  /* 0x000000067a754981 */ /* 0x000ea8000c1e1100 */
[----:B------:R-:W1:Y:S01]  /*18a0*/  @P1 I2F.F64 R80, R118 ;  /* 0x0000007600501312 */ /* 0x000e620000201c00 */
[----:B0-----:R-:W-:-:S02]  /*18b0*/  @P0 DADD R108, R108, R120 ;  /* 0x000000006c6c0229 */ /* 0x001fc40000000078 */
[----:B-1----:R-:W-:Y:S01]  /*18c0*/  @P1 DADD R112, R112, R80 ;  /* 0x0000000070701229 */ /* 0x002fe20000000050 */
[----:B------:R-:W0:Y:S01]  /*18d0*/  @P4 LDC.64 R80, c[0x0][0x380] ;  /* 0x0000e000ff504b82 */ /* 0x000e220000000a00 */
[-C--:B----4-:R-:W-:Y:S02]  /*18e0*/  @P0 IMAD R121, R114, R39.reuse, RZ ;  /* 0x0000002772790224 */ /* 0x090fe400078e02ff */
[----:B------:R-:W4:Y:S01]  /*18f0*/  @P4 LDG.E.U8 R114, desc[UR6][R122.64+0x2] ;  /* 0x000002067a724981 */ /* 0x000f22000c1e1100 */
[----:B------:R-:W-:-:S03]  /*1900*/  @P0 IMAD R124, R115, R39, RZ ;  /* 0x00000027737c0224 */ /* 0x000fc600078e02ff */
[----:B------:R-:W1:Y:S01]  /*1910*/  @P0 I2F.F64 R120, R121 ;  /* 0x0000007900780312 */ /* 0x000e620000201c00 */
[----:B------:R5:W2:Y:S07]  /*1920*/  @P4 LDG.E.U8 R115, desc[UR6][R122.64+0x1] ;  /* 0x000001067a734981 */ /* 0x000aae000c1e1100 */
[----:B------:R-:W0:Y:S01]  /*1930*/  @P0 I2F.F64 R124, R124 ;  /* 0x0000007c007c0312 */ /* 0x000e220000201c00 */
[----:B-1----:R-:W-:Y:S01]  /*1940*/  @P0 DADD R104, R104, R120 ;  /* 0x0000000068680229 */ /* 0x002fe20000000078 */
[----:B0-----:R-:W-:-:S04]  /*1950*/  @P4 IADD3 R120, P5, PT, R69, R80, RZ ;  /* 0x0000005045784210 */ /* 0x001fc80007fbe0ff */
[----:B------:R-:W-:Y:S01]  /*1960*/  @P4 LEA.HI.X.SX32 R121, R69, R81, 0x1, P5 ;  /* 0x0000005145794211 */ /* 0x000fe200028f0eff */
[----:B------:R-:W-:Y:S01]  /*1970*/  @P0 DADD R102, R102, R124 ;  /* 0x0000000066660229 */ /* 0x000fe2000000007c */
[----:B------:R-:W-:-:S03]  /*1980*/  ISETP.GE.AND P0, PT, R9, R85, PT ;  /* 0x000000550900720c */ /* 0x000fc60003f06270 */
[----:B------:R-:W2:Y:S01]  /*1990*/  @P4 LDG.E.U8 R118, desc[UR6][R120.64+0x2] ;  /* 0x0000020678764981 */ /* 0x000ea2000c1e1100 */
[----:B------:R-:W-:-:S03]  /*19a0*/  ISETP.LT.AND P2, PT, R101, R84, !P0 ;  /* 0x000000546500720c */ /* 0x000fc60004741270 */
[----:B------:R-:W2:Y:S01]  /*19b0*/  @P4 LDG.E.U8 R119, desc[UR6][R120.64+0x1] ;  /* 0x0000010678774981 */ /* 0x000ea2000c1e1100 */
[----:B------:R-:W-:Y:S01]  /*19c0*/  ISETP.GT.U32.AND P2, PT, R100, 0x1, P2 ;  /* 0x000000016400780c */ /* 0x000fe20001744070 */
[-C--:B-----5:R-:W-:Y:S02]  /*19d0*/  @P1 IMAD R124, R89, R59.reuse, RZ ;  /* 0x0000003b597c1224 */ /* 0x0a0fe400078e02ff */
[----:B------:R-:W5:Y:S02]  /*19e0*/  @P4 LDG.E.U8 R89, desc[UR6][R120.64] ;  /* 0x0000000678594981 */ /* 0x000f64000c1e1100 */
[----:B------:R-:W0:Y:S01]  /*19f0*/  @P1 I2F.F64 R122, R124 ;  /* 0x0000007c007a1312 */ /* 0x000e220000201c00 */
[----:B------:R-:W-:-:S07]  /*1a00*/  @P1 IMAD R125, R86, R59, RZ ;  /* 0x0000003b567d1224 */ /* 0x000fce00078e02ff */
[----:B------:R-:W1:Y:S01]  /*1a10*/  @P2 LDC.64 R80, c[0x0][0x380] ;  /* 0x0000e000ff502b82 */ /* 0x000e620000000a00 */
[----:B0-----:R-:W-:Y:S01]  /*1a20*/  @P1 DADD R110, R110, R122 ;  /* 0x000000006e6e1229 */ /* 0x001fe2000000007a */
[----:B------:R-:W0:Y:S01]  /*1a30*/  @P1 I2F.F64 R122, R125 ;  /* 0x0000007d007a1312 */ /* 0x000e220000201c00 */
[----:B-1----:R-:W-:Y:S01]  /*1a40*/  @P2 IADD3 R80, P5, PT, R70, R80, RZ ;  /* 0x0000005046502210 */ /* 0x002fe20007fbe0ff */
[----:B0-----:R-:W-:-:S03]  /*1a50*/  @P1 DADD R108, R108, R122 ;  /* 0x000000006c6c1229 */ /* 0x001fc6000000007a */
[----:B------:R-:W-:-:S05]  /*1a60*/  @P2 LEA.HI.X.SX32 R81, R70, R81, 0x1, P5 ;  /* 0x0000005146512211 */ /* 0x000fca00028f0eff */
[----:B------:R-:W5:Y:S04]  /*1a70*/  @P2 LDG.E.U8 R120, desc[UR6][R80.64+0x2] ;  /* 0x0000020650782981 */ /* 0x000f68000c1e1100 */
[----:B------:R-:W5:Y:S01]  /*1a80*/  @P2 LDG.E.U8 R86, desc[UR6][R80.64] ;  /* 0x0000000650562981 */ /* 0x000f62000c1e1100 */
[----:B------:R-:W-:-:S04]  /*1a90*/  @P1 IMAD R90, R20, R90, RZ ;  /* 0x0000005a145a1224 */ /* 0x000fc800078e02ff */
[----:B------:R0:W1:Y:S01]  /*1aa0*/  @P1 I2F.F64 R122, R90 ;  /* 0x0000005a007a1312 */ /* 0x0000620000201c00 */
[----:B------:R-:W-:Y:S01]  /*1ab0*/  @P1 IMAD R91, R20, R91, RZ ;  /* 0x0000005b145b1224 */ /* 0x000fe200078e02ff */
[----:B0-----:R0:W5:Y:S01]  /*1ac0*/  @P2 LDG.E.U8 R90, desc[UR6][R80.64+0x1] ;  /* 0x00000106505a2981 */ /* 0x001162000c1e1100 */
[----:B-1----:R-:W-:-:S05]  /*1ad0*/  @P1 DADD R106, R106, R122 ;  /* 0x000000006a6a1229 */ /* 0x002fca000000007a */
[----:B------:R-:W1:Y:S01]  /*1ae0*/  @P1 I2F.F64 R122, R91 ;  /* 0x0000005b007a1312 */ /* 0x000e620000201c00 */
[----:B0-----:R-:W0:Y:S01]  /*1af0*/  @P2 LDC.64 R80, c[0x0][0x380] ;  /* 0x0000e000ff502b82 */ /* 0x001e220000000a00 */
[----:B------:R-:W-:Y:S01]  /*1b00*/  @P1 IMAD R124, R20, R92, RZ ;  /* 0x0000005c147c1224 */ /* 0x000fe200078e02ff */
[----:B-1----:R-:W-:-:S05]  /*1b10*/  @P1 DADD R104, R104, R122 ;  /* 0x0000000068681229 */ /* 0x002fca000000007a */
[----:B------:R-:W1:Y:S02]  /*1b20*/  @P1 I2F.F64 R122, R124 ;  /* 0x0000007c007a1312 */ /* 0x000e640000201c00 */
[----:B-1----:R-:W-:Y:S01]  /*1b30*/  @P1 DADD R102, R102, R122 ;  /* 0x0000000066661229 */ /* 0x002fe2000000007a */
[----:B0-----:R-:W-:Y:S01]  /*1b40*/  @P2 IADD3 R122, P1, PT, R70, R80, RZ ;  /* 0x00000050467a2210 */ /* 0x001fe20007f3e0ff */
[----:B------:R-:W-:-:S03]  /*1b50*/  @P3 IMAD R121, R44, R94, RZ ;  /* 0x0000005e2c793224 */ /* 0x000fc600078e02ff */
[----:B------:R-:W-:Y:S02]  /*1b60*/  @P2 LEA.HI.X.SX32 R123, R70, R81, 0x1, P1 ;  /* 0x00000051467b2211 */ /* 0x000fe400008f0eff */
[----:B------:R-:W0:Y:S01]  /*1b70*/  @P3 I2F.F64 R80, R121 ;  /* 0x0000007900503312 */ /* 0x000e220000201c00 */
[----:B------:R-:W-:Y:S01]  /*1b80*/  ISETP.LT.AND P1, PT, R9, R85, P6 ;  /* 0x000000550900720c */ /* 0x000fe20003721270 */
[----:B------:R-:W-:Y:S01]  /*1b90*/  @P3 IMAD R93, R44, R93, RZ ;  /* 0x0000005d2c5d3224 */ /* 0x000fe200078e02ff */
[----:B------:R-:W5:Y:S05]  /*1ba0*/  @P2 LDG.E.U8 R91, desc[UR6][R122.64+0x2] ;  /* 0x000002067a5b2981 */ /* 0x000f6a000c1e1100 */
[----:B------:R-:W1:Y:S01]  /*1bb0*/  @P3 I2F.F64 R92, R93 ;  /* 0x0000005d005c3312 */ /* 0x000e620000201c00 */
[----:B0-----:R-:W-:-:S05]  /*1bc0*/  @P3 DADD R110, R110, R80 ;  /* 0x000000006e6e3229 */ /* 0x001fca0000000050 */
[----:B------:R-:W0:Y:S01]  /*1bd0*/  @P1 LDC.64 R80, c[0x0][0x380] ;  /* 0x0000e000ff501b82 */ /* 0x000e220000000a00 */
[----:B------:R-:W-:Y:S01]  /*1be0*/  @P3 IMAD R95, R44, R95, RZ ;  /* 0x0000005f2c5f3224 */ /* 0x000fe200078e02ff */
[----:B-1----:R-:W-:Y:S01]  /*1bf0*/  @P3 DADD R112, R112, R92 ;  /* 0x0000000070703229 */ /* 0x002fe2000000005c */
[----:B------:R-:W5:Y:S04]  /*1c00*/  @P2 LDG.E.U8 R92, desc[UR6][R122.64] ;  /* 0x000000067a5c2981 */ /* 0x000f68000c1e1100 */
[----:B------:R1:W5:Y:S01]  /*1c10*/  @P2 LDG.E.U8 R93, desc[UR6][R122.64+0x1] ;  /* 0x000001067a5d2981 */ /* 0x000362000c1e1100 */
[----:B------:R-:W3:Y:S01]  /*1c20*/  @P3 I2F.F64 R94, R95 ;  /* 0x0000005f005e3312 */ /* 0x000ee20000201c00 */
[----:B0-----:R-:W-:-:S04]  /*1c30*/  @P1 IADD3 R124, P5, PT, R71, R80, RZ ;  /* 0x00000050477c1210 */ /* 0x001fc80007fbe0ff */
[----:B------:R-:W-:Y:S01]  /*1c40*/  @P1 LEA.HI.X.SX32 R125, R71, R81, 0x1, P5 ;  /* 0x00000051477d1211 */ /* 0x000fe200028f0eff */
[----:B---3--:R-:W-:Y:S01]  /*1c50*/  @P3 DADD R108, R108, R94 ;  /* 0x000000006c6c3229 */ /* 0x008fe2000000005e */
[-C--:B------:R-:W-:Y:S01]  /*1c60*/  @P3 IMAD R116, R116, R29.reuse, RZ ;  /* 0x0000001d74743224 */ /* 0x080fe200078e02ff */
[----:B------:R-:W0:Y:S02]  /*1c70*/  @P1 LDC.64 R80, c[0x0][0x380] ;  /* 0x0000e000ff501b82 */ /* 0x000e240000000a00 */
[----:B------:R-:W3:Y:S01]  /*1c80*/  @P1 LDG.E.U8 R95, desc[UR6][R124.64+0x1] ;  /* 0x000001067c5f1981 */ /* 0x000ee2000c1e1100 */
[----:B-1----:R1:W4:Y:S03]  /*1c90*/  @P3 I2F.F64 R122, R116 ;  /* 0x00000074007a3312 */ /* 0x0023260000201c00 */
[----:B------:R-:W3:Y:S04]  /*1ca0*/  @P1 LDG.E.U8 R94, desc[UR6][R124.64] ;  /* 0x000000067c5e1981 */ /* 0x000ee8000c1e1100 */
[----:B-1----:R1:W3:Y:S01]  /*1cb0*/  @P1 LDG.E.U8 R116, desc[UR6][R124.64+0x2] ;  /* 0x000002067c741981 */ /* 0x0022e2000c1e1100 */
[----:B------:R-:W-:Y:S01]  /*1cc0*/  @P3 IMAD R87, R87, R29, RZ ;  /* 0x0000001d57573224 */ /* 0x000fe200078e02ff */
[----:B0-----:R-:W-:-:S04]  /*1cd0*/  @P1 IADD3 R80, P5, PT, R71, R80, RZ ;  /* 0x0000005047501210 */ /* 0x001fc80007fbe0ff */
[----:B------:R-:W-:-:S05]  /*1ce0*/  @P1 LEA.HI.X.SX32 R81, R71, R81, 0x1, P5 ;  /* 0x0000005147511211 */ /* 0x000fca00028f0eff */
[----:B------:R-:W3:Y:S01]  /*1cf0*/  @P1 LDG.E.U8 R121, desc[UR6][R80.64+0x2] ;  /* 0x0000020650791981 */ /* 0x000ee2000c1e1100 */
[----:B----4-:R-:W-:Y:S01]  /*1d00*/  @P3 DADD R106, R106, R122 ;  /* 0x000000006a6a3229 */ /* 0x010fe2000000007a */
[----:B------:R0:W4:Y:S02]  /*1d10*/  @P3 I2F.F64 R122, R87 ;  /* 0x00000057007a3312 */ /* 0x0001240000201c00 */
[----:B0-----:R-:W3:Y:S01]  /*1d20*/  @P1 LDG.E.U8 R87, desc[UR6][R80.64+0x1] ;  /* 0x0000010650571981 */ /* 0x001ee2000c1e1100 */
[----:B------:R-:W-:Y:S01]  /*1d30*/  @P3 IMAD R88, R88, R29, RZ ;  /* 0x0000001d58583224 */ /* 0x000fe200078e02ff */
[----:B----4-:R-:W-:-:S04]  /*1d40*/  @P3 DADD R104, R104, R122 ;  /* 0x0000000068683229 */ /* 0x010fc8000000007a */
[----:B------:R0:W4:Y:S02]  /*1d50*/  @P3 I2F.F64 R122, R88 ;  /* 0x00000058007a3312 */ /* 0x0001240000201c00 */
[----:B0-----:R0:W3:Y:S01]  /*1d60*/  @P1 LDG.E.U8 R88, desc[UR6][R80.64] ;  /* 0x0000000650581981 */ /* 0x0010e2000c1e1100 */
[----:B----4-:R-:W-:Y:S01]  /*1d70*/  @P3 DADD R102, R102, R122 ;  /* 0x0000000066663229 */ /* 0x010fe2000000007a */
[----:B------:R-:W-:-:S06]  /*1d80*/  @P4 IMAD R122, R114, R49, RZ ;  /* 0x00000031727a4224 */ /* 0x000fcc00078e02ff */
[----:B------:R-:W4:Y:S02]  /*1d90*/  @P4 I2F.F64 R122, R122 ;  /* 0x0000007a007a4312 */ /* 0x000f240000201c00 */
[----:B----4-:R-:W-:Y:S01]  /*1da0*/  @P4 DADD R112, R112, R122 ;  /* 0x0000000070704229 */ /* 0x010fe2000000007a */
[----:B--2---:R-:W-:-:S05]  /*1db0*/  @P4 IMAD R123, R115, R49, RZ ;  /* 0x00000031737b4224 */ /* 0x004fca00078e02ff */
[----:B------:R-:W2:Y:S01]  /*1dc0*/  @P4 I2F.F64 R114, R123 ;  /* 0x0000007b00724312 */ /* 0x000ea20000201c00 */
[----:B-1----:R-:W-:Y:S01]  /*1dd0*/  @P4 IMAD R124, R118, R26, RZ ;  /* 0x0000001a767c4224 */ /* 0x002fe200078e02ff */
[----:B------:R-:W-:-:S06]  /*1de0*/  ISETP.LT.AND P3, PT, R100, R84, !P0 ;  /* 0x000000546400720c */ /* 0x000fcc0004761270 */
[----:B0-----:R-:W0:Y:S01]  /*1df0*/  @P4 I2F.F64 R80, R124 ;  /* 0x0000007c00504312 */ /* 0x001e220000201c00 */
[----:B------:R-:W-:Y:S01]  /*1e00*/  @P4 IMAD R117, R117, R49, RZ ;  /* 0x0000003175754224 */ /* 0x000fe200078e02ff */
[----:B--2---:R-:W-:-:S06]  /*1e10*/  @P4 DADD R110, R110, R114 ;  /* 0x000000006e6e4229 */ /* 0x004fcc0000000072 */
[----:B------:R-:W1:Y:S01]  /*1e20*/  @P4 I2F.F64 R114, R117 ;  /* 0x0000007500724312 */ /* 0x000e620000201c00 */
[-C--:B-----5:R-:W-:Y:S01]  /*1e30*/  @P4 IMAD R118, R89, R26.reuse, RZ ;  /* 0x0000001a59764224 */ /* 0x0a0fe200078e02ff */
[----:B0-----:R-:W-:Y:S01]  /*1e40*/  @P4 DADD R106, R106, R80 ;  /* 0x000000006a6a4229 */ /* 0x001fe20000000050 */
[----:B------:R-:W0:Y:S01]  /*1e50*/  @P3 LDC.64 R80, c[0x0][0x380] ;  /* 0x0000e000ff503b82 */ /* 0x000e220000000a00 */
[----:B------:R-:W-:-:S04]  /*1e60*/  @P4 IMAD R125, R119, R26, RZ ;  /* 0x0000001a777d4224 */ /* 0x000fc800078e02ff */
[----:B------:R-:W2:Y:S01]  /*1e70*/  @P4 I2F.F64 R118, R118 ;  /* 0x0000007600764312 */ /* 0x000ea20000201c00 */
[----:B-1----:R-:W-:-:S07]  /*1e80*/  @P4 DADD R108, R108, R114 ;  /* 0x000000006c6c4229 */ /* 0x002fce0000000072 */
[----:B------:R-:W1:Y:S01]  /*1e90*/  @P4 I2F.F64 R114, R125 ;  /* 0x0000007d00724312 */ /* 0x000e620000201c00 */
[----:B--2---:R-:W-:Y:S02]  /*1ea0*/  @P4 DADD R102, R102, R118 ;  /* 0x0000000066664229 */ /* 0x004fe40000000076 */
[----:B-1----:R-:W-:Y:S01]  /*1eb0*/  @P4 DADD R104, R104, R114 ;  /* 0x0000000068684229 */ /* 0x002fe20000000072 */
[----:B0-----:R-:W-:-:S04]  /*1ec0*/  @P3 IADD3 R114, P4, PT, R14, R80, RZ ;  /* 0x000000500e723210 */ /* 0x001fc80007f9e0ff */
[----:B------:R-:W-:Y:S02]  /*1ed0*/  @P3 LEA.HI.X.SX32 R115, R14, R81, 0x1, P4 ;  /* 0x000000510e733211 */ /* 0x000fe400020f0eff */
[----:B------:R-:W0:Y:S01]  /*1ee0*/  @P3 LDC.64 R80, c[0x0][0x380] ;  /* 0x0000e000ff503b82 */ /* 0x000e220000000a00 */
[-C--:B------:R-:W-:Y:S02]  /*1ef0*/  @P2 IMAD R120, R120, R66.reuse, RZ ;  /* 0x0000004278782224 */ /* 0x080fe400078e02ff */
[----:B------:R-:W2:Y:S02]  /*1f00*/  @P3 LDG.E.U8 R89, desc[UR6][R114.64+0x2] ;  /* 0x0000020672593981 */ /* 0x000ea4000c1e1100 */
[----:B------:R-:W1:Y:S01]  /*1f10*/  @P2 I2F.F64 R122, R120 ;  /* 0x00000078007a2312 */ /* 0x000e620000201c00 */
[-C--:B------:R-:W-:Y:S01]  /*1f20*/  @P2 IMAD R117, R90, R66.reuse, RZ ;  /* 0x000000425a752224 */ /* 0x080fe200078e02ff */
[----:B-1----:R-:W-:Y:S01]  /*1f30*/  @P2 DADD R112, R112, R122 ;  /* 0x0000000070702229 */ /* 0x002fe2000000007a */
[----:B------:R-:W4:Y:S05]  /*1f40*/  @P3 LDG.E.U8 R90, desc[UR6][R114.64] ;  /* 0x00000006725a3981 */ /* 0x000f2a000c1e1100 */
[----:B------:R-:W1:Y:S01]  /*1f50*/  @P2 I2F.F64 R118, R117 ;  /* 0x0000007500762312 */ /* 0x000e620000201c00 */
[----:B------:R-:W-:-:S02]  /*1f60*/  @P2 IMAD R122, R86, R66, RZ ;  /* 0x00000042567a2224 */ /* 0x000fc400078e02ff */
[----:B------:R-:W5:Y:S01]  /*1f70*/  @P3 LDG.E.U8 R86, desc[UR6][R114.64+0x1] ;  /* 0x0000010672563981 */ /* 0x000f62000c1e1100 */
[----:B-1----:R-:W-:Y:S01]  /*1f80*/  @P2 DADD R110, R110, R118 ;  /* 0x000000006e6e2229 */ /* 0x002fe20000000076 */
[----:B0-----:R-:W-:-:S04]  /*1f90*/  @P3 IADD3 R118, P4, PT, R14, R80, RZ ;  /* 0x000000500e763210 */ /* 0x001fc80007f9e0ff */
[----:B------:R-:W-:Y:S02]  /*1fa0*/  @P3 LEA.HI.X.SX32 R119, R14, R81, 0x1, P4 ;  /* 0x000000510e773211 */ /* 0x000fe400020f0eff */
[----:B------:R-:W-:Y:S01]  /*1fb0*/  ISETP.LT.AND P4, PT, R7, R84, !P0 ;  /* 0x000000540700720c */ /* 0x000fe20004781270 */
[----:B------:R-:W0:Y:S02]  /*1fc0*/  @P2 I2F.F64 R122, R122 ;  /* 0x0000007a007a2312 */ /* 0x000e240000201c00 */
[----:B------:R-:W4:Y:S04]  /*1fd0*/  @P3 LDG.E.U8 R115, desc[UR6][R118.64+0x2] ;  /* 0x0000020676733981 */ /* 0x000f28000c1e1100 */
[----:B------:R-:W4:Y:S06]  /*1fe0*/  @P3 LDG.E.U8 R114, desc[UR6][R118.64+0x1] ;  /* 0x0000010676723981 */ /* 0x000f2c000c1e1100 */
[----:B------:R-:W1:Y:S01]  /*1ff0*/  @P4 LDC.64 R80, c[0x0][0x380] ;  /* 0x0000e000ff504b82 */ /* 0x000e620000000a00 */
[----:B0-----:R-:W-:Y:S01]  /*2000*/  @P2 DADD R108, R108, R122 ;  /* 0x000000006c6c2229 */ /* 0x001fe2000000007a */
[----:B------:R-:W-:-:S02]  /*2010*/  @P2 IMAD R117, R91, R43, RZ ;  /* 0x0000002b5b752224 */ /* 0x000fc400078e02ff */
[----:B------:R0:W4:Y:S02]  /*2020*/  @P3 LDG.E.U8 R91, desc[UR6][R118.64] ;  /* 0x00000006765b3981 */ /* 0x000124000c1e1100 */
[----:B------:R-:W0:Y:S01]  /*2030*/  @P2 I2F.F64 R122, R117 ;  /* 0x00000075007a2312 */ /* 0x000e220000201c00 */
[----:B-1----:R-:W-:-:S04]  /*2040*/  @P4 IADD3 R80, P5, PT, R72, R80, RZ ;  /* 0x0000005048504210 */ /* 0x002fc80007fbe0ff */
[----:B------:R-:W-:Y:S01]  /*2050*/  @P4 LEA.HI.X.SX32 R81, R72, R81, 0x1, P5 ;  /* 0x0000005148514211 */ /* 0x000fe200028f0eff */
[----:B0-----:R-:W-:Y:S01]  /*2060*/  @P2 DADD R106, R106, R122 ;  /* 0x000000006a6a2229 */ /* 0x001fe2000000007a */
[----:B------:R-:W-:-:S03]  /*2070*/  @P2 IMAD R123, R92, R43, RZ ;  /* 0x0000002b5c7b2224 */ /* 0x000fc600078e02ff */
[----:B------:R-:W4:Y:S01]  /*2080*/  @P4 LDG.E.U8 R92, desc[UR6][R80.64+0x1] ;  /* 0x00000106505c4981 */ /* 0x000f22000c1e1100 */
[----:B------:R-:W-:-:S03]  /*2090*/  @P2 IMAD R120, R93, R43, RZ ;  /* 0x0000002b5d782224 */ /* 0x000fc600078e02ff */
[----:B------:R-:W4:Y:S01]  /*20a0*/  @P4 LDG.E.U8 R93, desc[UR6][R80.64+0x2] ;  /* 0x00000206505d4981 */ /* 0x000f22000c1e1100 */
[----:B------:R-:W0:Y:S02]  /*20b0*/  @P2 I2F.F64 R118, R120 ;  /* 0x0000007800762312 */ /* 0x000e240000201c00 */
[----:B0-----:R-:W-:Y:S01]  /*20c0*/  @P2 DADD R104, R104, R118 ;  /* 0x0000000068682229 */ /* 0x001fe20000000076 */
[-C--:B---3--:R-:W-:Y:S02]  /*20d0*/  @P1 IMAD R118, R95, R63.reuse, RZ ;  /* 0x0000003f5f761224 */ /* 0x088fe400078e02ff */
[----:B------:R0:W3:Y:S03]  /*20e0*/  @P4 LDG.E.U8 R95, desc[UR6][R80.64] ;  /* 0x00000006505f4981 */ /* 0x0000e6000c1e1100 */
[----:B------:R-:W1:Y:S01]  /*20f0*/  @P2 I2F.F64 R122, R123 ;  /* 0x0000007b007a2312 */ /* 0x000e620000201c00 */
[----:B0-----:R-:W0:Y:S01]  /*2100*/  @P4 LDC.64 R80, c[0x0][0x380] ;  /* 0x0000e000ff504b82 */ /* 0x001e220000000a00 */
[----:B------:R-:W-:Y:S01]  /*2110*/  @P1 IMAD R116, R116, R63, RZ ;  /* 0x0000003f74741224 */ /* 0x000fe200078e02ff */
[----:B-1----:R-:W-:-:S05]  /*2120*/  @P2 DADD R102, R102, R122 ;  /* 0x0000000066662229 */ /* 0x002fca000000007a */
[----:B------:R-:W1:Y:S01]  /*2130*/  @P1 I2F.F64 R116, R116 ;  /* 0x0000007400741312 */ /* 0x000e620000201c00 */
[----:B------:R-:W-:Y:S01]  /*2140*/  @P1 IMAD R122, R94, R63, RZ ;  /* 0x0000003f5e7a1224 */ /* 0x000fe200078e02ff */
[----:B------:R-:W-:-:S06]  /*2150*/  ISETP.LT.AND P0, PT, R8, R84, !P0 ;  /* 0x000000540800720c */ /* 0x000fcc0004701270 */
[----:B------:R-:W1:Y:S01]  /*2160*/  @P1 I2F.F64 R122, R122 ;  /* 0x0000007a007a1312 */ /* 0x000e620000201c00 */
[----:B0-----:R-:W-:-:S07]  /*2170*/  @P4 IADD3 R80, P2, PT, R72, R80, RZ ;  /* 0x0000005048504210 */ /* 0x001fce0007f5e0ff */
[----:B------:R-:W0:Y:S01]  /*2180*/  @P1 I2F.F64 R118, R118 ;  /* 0x0000007600761312 */ /* 0x000e220000201c00 */
[----:B------:R-:W-:Y:S01]  /*2190*/  @P4 LEA.HI.X.SX32 R81, R72, R81, 0x1, P2 ;  /* 0x0000005148514211 */ /* 0x000fe200010f0eff */
[----:B-1----:R-:W-:-:S04]  /*21a0*/  @P1 DADD R112, R112, R116 ;  /* 0x0000000070701229 */ /* 0x002fc80000000074 */
[----:B------:R-:W3:Y:S04]  /*21b0*/  @P4 LDG.E.U8 R94, desc[UR6][R80.64+0x2] ;  /* 0x00000206505e4981 */ /* 0x000ee8000c1e1100 */
[----:B------:R-:W3:Y:S04]  /*21c0*/  @P4 LDG.E.U8 R116, desc[UR6][R80.64+0x1] ;  /* 0x0000010650744981 */ /* 0x000ee8000c1e1100 */
[----:B------:R1:W3:Y:S01]  /*21d0*/  @P4 LDG.E.U8 R117, desc[UR6][R80.64] ;  /* 0x0000000650754981 */ /* 0x0002e2000c1e1100 */
[----:B------:R-:W-:Y:S01]  /*21e0*/  @P1 DADD R108, R108, R122 ;  /* 0x000000006c6c1229 */ /* 0x000fe2000000007a */
[----:B------:R-:W-:Y:S01]  /*21f0*/  @P1 IMAD R123, R121, R32, RZ ;  /* 0x00000020797b1224 */ /* 0x000fe200078e02ff */
[----:B-1----:R-:W1:Y:S01]  /*2200*/  @P0 LDC.64 R80, c[0x0][0x380] ;  /* 0x0000e000ff500b82 */ /* 0x002e620000000a00 */
[----:B0-----:R-:W-:-:S02]  /*2210*/  @P1 DADD R110, R110, R118 ;  /* 0x000000006e6e1229 */ /* 0x001fc40000000076 */
[----:B------:R-:W0:Y:S01]  /*2220*/  @P1 I2F.F64 R118, R123 ;  /* 0x0000007b00761312 */ /* 0x000e220000201c00 */
[----:B------:R-:W-:-:S07]  /*2230*/  @P1 IMAD R87, R87, R32, RZ ;  /* 0x0000002057571224 */ /* 0x000fce00078e02ff */
[----:B------:R-:W1:Y:S01]  /*2240*/  @P1 I2F.F64 R120, R87 ;  /* 0x0000005700781312 */ /* 0x000e620000201c00 */
[----:B0-----:R-:W-:Y:S01]  /*2250*/  @P1 DADD R106, R106, R118 ;  /* 0x000000006a6a1229 */ /* 0x001fe20000000076 */
[----:B-1----:R-:W-:-:S04]  /*2260*/  @P0 IADD3 R118, P2, PT, R73, R80, RZ ;  /* 0x0000005049760210 */ /* 0x002fc80007f5e0ff */
[C---:B------:R-:W-:Y:S01]  /*2270*/  @P0 LEA.HI.X.SX32 R119, R73.reuse, R81, 0x1, P2 ;  /* 0x0000005149770211 */ /* 0x040fe200010f0eff */
[----:B------:R-:W-:Y:S01]  /*2280*/  @P1 DADD R104, R104, R120 ;  /* 0x0000000068681229 */ /* 0x000fe20000000078 */
[----:B------:R-:W0:Y:S03]  /*2290*/  @P0 LDC.64 R80, c[0x0][0x380] ;  /* 0x0000e000ff500b82 */ /* 0x000e260000000a00 */
[----:B------:R-:W3:Y:S04]  /*22a0*/  @P0 LDG.E.U8 R121, desc[UR6][R118.64+0x2] ;  /* 0x0000020676790981 */ /* 0x000ee8000c1e1100 */
[----:B------:R-:W3:Y:S04]  /*22b0*/  @P0 LDG.E.U8 R120, desc[UR6][R118.64+0x1] ;  /* 0x0000010676780981 */ /* 0x000ee8000c1e1100 */
[----:B------:R-:W3:Y:S01]  /*22c0*/  @P0 LDG.E.U8 R118, desc[UR6][R118.64] ;  /* 0x0000000676760981 */ /* 0x000ee2000c1e1100 */
[----:B0-----:R-:W-:-:S04]  /*22d0*/  @P0 IADD3 R80, P2, PT, R73, R80, RZ ;  /* 0x0000005049500210 */ /* 0x001fc80007f5e0ff */
[----:B------:R-:W-:-:S05]  /*22e0*/  @P0 LEA.HI.X.SX32 R81, R73, R81, 0x1, P2 ;  /* 0x0000005149510211 */ /* 0x000fca00010f0eff */
[----:B------:R-:W3:Y:S04]  /*22f0*/  @P0 LDG.E.U8 R119, desc[UR6][R80.64+0x2] ;  /* 0x0000020650770981 */ /* 0x000ee8000c1e1100 */
[----:B------:R-:W3:Y:S01]  /*2300*/  @P0 LDG.E.U8 R87, desc[UR6][R80.64+0x1] ;  /* 0x0000010650570981 */ /* 0x000ee2000c1e1100 */
[----:B------:R-:W-:-:S03]  /*2310*/  @P1 IMAD R122, R88, R32, RZ ;  /* 0x00000020587a1224 */ /* 0x000fc600078e02ff */
[----:B------:R0:W3:Y:S03]  /*2320*/  @P0 LDG.E.U8 R88, desc[UR6][R80.64] ;  /* 0x0000000650580981 */ /* 0x0000e6000c1e1100 */
[----:B------:R-:W1:Y:S01]  /*2330*/  @P1 I2F.F64 R122, R122 ;  /* 0x0000007a007a1312 */ /* 0x000e620000201c00 */
[----:B--2---:R-:W-:-:S07]  /*2340*/  @P3 IMAD R89, R89, R52, RZ ;  /* 0x0000003459593224 */ /* 0x004fce00078e02ff */
[----:B0-----:R-:W0:Y:S01]  /*2350*/  @P3 I2F.F64 R80, R89 ;  /* 0x0000005900503312 */ /* 0x001e220000201c00 */
[----:B-1----:R-:W-:Y:S02]  /*2360*/  @P1 DADD R102, R102, R122 ;  /* 0x0000000066661229 */ /* 0x002fe4000000007a */
[----:B0-----:R-:W-:Y:S01]  /*2370*/  @P3 DADD R112, R112, R80 ;  /* 0x0000000070703229 */ /* 0x001fe20000000050 */
[----:B-----5:R-:W-:-:S04]  /*2380*/  @P3 IMAD R86, R86, R52, RZ ;  /* 0x0000003456563224 */ /* 0x020fc800078e02ff */
[----:B------:R0:W1:Y:S01]  /*2390*/  @P3 I2F.F64 R80, R86 ;  /* 0x0000005600503312 */ /* 0x0000620000201c00 */
[----:B----4-:R-:W-:Y:S02]  /*23a0*/  @P3 IMAD R90, R90, R52, RZ ;  /* 0x000000345a5a3224 */ /* 0x010fe400078e02ff */
[----:B0-----:R-:W-:-:S05]  /*23b0*/  VIADD R86, R9, 0x1 ;  /* 0x0000000109567836 */ /* 0x001fca0000000000 */
[----:B------:R-:W-:Y:S01]  /*23c0*/  ISETP.GE.AND P1, PT, R86, R85, PT ;  /* 0x000000555600720c */ /* 0x000fe20003f26270 */
[----:B-1----:R-:W-:-:S03]  /*23d0*/  @P3 DADD R110, R110, R80 ;  /* 0x000000006e6e3229 */ /* 0x002fc60000000050 */
[----:B------:R-:W-:Y:S01]  /*23e0*/  ISETP.LT.AND P2, PT, R101, R84, !P1 ;  /* 0x000000546500720c */ /* 0x000fe20004f41270 */
[-C--:B------:R-:W-:Y:S01]  /*23f0*/  @P3 IMAD R122, R115, R21.reuse, RZ ;  /* 0x00000015737a3224 */ /* 0x080fe200078e02ff */
[----:B------:R-:W0:Y:S02]  /*2400*/  @P3 I2F.F64 R80, R90 ;  /* 0x0000005a00503312 */ /* 0x000e240000201c00 */
[----:B------:R-:W-:Y:S01]  /*2410*/  ISETP.GT.U32.AND P2, PT, R100, 0x1, P2 ;  /* 0x000000016400780c */ /* 0x000fe20001744070 */
[----:B------:R-:W-:-:S05]  /*2420*/  @P3 IMAD R115, R114, R21, RZ ;  /* 0x0000001572733224 */ /* 0x000fca00078e02ff */
[----:B------:R-:W1:Y:S08]  /*2430*/  @P3 I2F.F64 R122, R122 ;  /* 0x0000007a007a3312 */ /* 0x000e700000201c00 */
[----:B------:R-:W2:Y:S01]  /*2440*/  @P3 I2F.F64 R114, R115 ;  /* 0x0000007300723312 */ /* 0x000ea20000201c00 */
[----:B0-----:R-:W-:Y:S01]  /*2450*/  @P3 DADD R108, R108, R80 ;  /* 0x000000006c6c3229 */ /* 0x001fe20000000050 */
[----:B------:R-:W0:Y:S01]  /*2460*/  @P2 LDC.64 R80, c[0x0][0x380] ;  /* 0x0000e000ff502b82 */ /* 0x000e220000000a00 */
[----:B-1----:R-:W-:Y:S01]  /*2470*/  @P3 DADD R106, R106, R122 ;  /* 0x000000006a6a3229 */ /* 0x002fe2000000007a */
[----:B------:R-:W-:Y:S01]  /*2480*/  @P3 IMAD R91, R91, R21, RZ ;  /* 0x000000155b5b3224 */ /* 0x000fe200078e02ff */
[----:B--2---:R-:W-:-:S05]  /*2490*/  @P3 DADD R104, R104, R114 ;  /* 0x0000000068683229 */ /* 0x004fca0000000072 */
[----:B------:R-:W1:Y:S01]  /*24a0*/  @P3 I2F.F64 R90, R91 ;  /* 0x0000005b005a3312 */ /* 0x000e620000201c00 */
[-C--:B------:R-:W-:Y:S02]  /*24b0*/  @P4 IMAD R122, R92, R45.reuse, RZ ;  /* 0x0000002d5c7a4224 */ /* 0x080fe400078e02ff */
[----:B------:R-:W-:-:S05]  /*24c0*/  @P4 IMAD R114, R93, R45, RZ ;  /* 0x0000002d5d724224 */ /* 0x000fca00078e02ff */
[----:B------:R-:W2:Y:S01]  /*24d0*/  @P4 I2F.F64 R92, R122 ;  /* 0x0000007a005c4312 */ /* 0x000ea20000201c00 */
[----:B-1----:R-:W-:Y:S02]  /*24e0*/  @P3 DADD R102, R102, R90 ;  /* 0x0000000066663229 */ /* 0x002fe4000000005a */
[----:B--2---:R-:W-:Y:S01]  /*24f0*/  @P4 DADD R110, R110, R92 ;  /* 0x000000006e6e4229 */ /* 0x004fe2000000005c */
[----:B0-----:R-:W-:Y:S01]  /*2500*/  @P2 IADD3 R92, P3, PT, R96, R80, RZ ;  /* 0x00000050605c2210 */ /* 0x001fe20007f7e0ff */
[----:B---3--:R-:W-:-:S03]  /*2510*/  @P4 IMAD R123, R95, R45, RZ ;  /* 0x0000002d5f7b4224 */ /* 0x008fc600078e02ff */
[----:B------:R-:W-:Y:S01]  /*2520*/  @P2 LEA.HI.X.SX32 R93, R96, R81, 0x1, P3 ;  /* 0x00000051605d2211 */ /* 0x000fe200018f0eff */
[----:B------:R-:W0:Y:S01]  /*2530*/  @P4 I2F.F64 R90, R123 ;  /* 0x0000007b005a4312 */ /* 0x000e220000201c00 */
[----:B------:R-:W1:Y:S03]  /*2540*/  @P2 LDC.64 R80, c[0x0][0x380] ;  /* 0x0000e000ff502b82 */ /* 0x000e660000000a00 */
[----:B------:R-:W2:Y:S04]  /*2550*/  @P2 LDG.E.U8 R89, desc[UR6][R92.64+0x2] ;  /* 0x000002065c592981 */ /* 0x000ea8000c1e1100 */
[----:B------:R-:W3:Y:S01]  /*2560*/  @P4 I2F.F64 R114, R114 ;  /* 0x0000007200724312 */ /* 0x000ee20000201c00 */
[----:B------:R-:W-:Y:S01]  /*2570*/  ISETP.LT.AND P5, PT, R86, R85, P6 ;  /* 0x000000555600720c */ /* 0x000fe200037a1270 */
[----:B0-----:R-:W-:Y:S01]  /*2580*/  @P4 DADD R108, R108, R90 ;  /* 0x000000006c6c4229 */ /* 0x001fe2000000005a */
[----:B------:R-:W4:Y:S04]  /*2590*/  @P2 LDG.E.U8 R90, desc[UR6][R92.64+0x1] ;  /* 0x000001065c5a2981 */ /* 0x000f28000c1e1100 */
[----:B------:R-:W5:Y:S01]  /*25a0*/  @P2 LDG.E.U8 R91, desc[UR6][R92.64] ;  /* 0x000000065c5b2981 */ /* 0x000f62000c1e1100 */
[----:B---3--:R-:W-:Y:S01]  /*25b0*/  @P4 DADD R112, R112, R114 ;  /* 0x0000000070704229 */ /* 0x008fe20000000072 */
[----:B------:R-:W-:Y:S01]  /*25c0*/  @P4 IMAD R114, R94, R30, RZ ;  /* 0x0000001e5e724224 */ /* 0x000fe200078e02ff */
[----:B-1----:R-:W-:-:S04]  /*25d0*/  @P2 IADD3 R94, P3, PT, R96, R80, RZ ;  /* 0x00000050605e2210 */ /* 0x002fc80007f7e0ff */
[----:B------:R-:W-:Y:S02]  /*25e0*/  @P2 LEA.HI.X.SX32 R95, R96, R81, 0x1, P3 ;  /* 0x00000051605f2211 */ /* 0x000fe400018f0eff */
[----:B------:R-:W0:Y:S01]  /*25f0*/  @P5 LDC.64 R80, c[0x0][0x380] ;  /* 0x0000e000ff505b82 */ /* 0x000e220000000a00 */
[-C--:B------:R-:W-:Y:S02]  /*2600*/  @P4 IMAD R124, R117, R30.reuse, RZ ;  /* 0x0000001e757c4224 */ /* 0x080fe400078e02ff */
[----:B------:R-:W-:Y:S01]  /*2610*/  @P4 IMAD R86, R116, R30, RZ ;  /* 0x0000001e74564224 */ /* 0x000fe200078e02ff */
[----:B------:R-:W3:Y:S01]  /*2620*/  @P2 LDG.E.U8 R92, desc[UR6][R94.64+0x2] ;  /* 0x000002065e5c2981 */ /* 0x000ee2000c1e1100 */
[----:B------:R-:W1:Y:S03]  /*2630*/  @P4 I2F.F64 R116, R124 ;  /* 0x0000007c00744312 */ /* 0x000e660000201c00 */
[----:B------:R-:W3:Y:S05]  /*2640*/  @P2 LDG.E.U8 R93, desc[UR6][R94.64+0x1] ;  /* 0x000001065e5d2981 */ /* 0x000eea000c1e1100 */
[----:B------:R-:W0:Y:S01]  /*2650*/  @P4 I2F.F64 R122, R86 ;  /* 0x00000056007a4312 */ /* 0x000e220000201c00 */
[----:B------:R-:W3:Y:S01]  /*2660*/  @P2 LDG.E.U8 R94, desc[UR6][R94.64] ;  /* 0x000000065e5e2981 */ /* 0x000ee2000c1e1100 */
[----:B-1----:R-:W-:Y:S01]  /*2670*/  @P4 DADD R102, R102, R116 ;  /* 0x0000000066664229 */ /* 0x002fe20000000074 */
[----:B0-----:R-:W-:-:S04]  /*2680*/  @P5 IADD3 R116, P3, PT, R97, R80, RZ ;  /* 0x0000005061745210 */ /* 0x001fc80007f7e0ff */
[----:B------:R-:W-:Y:S02]  /*2690*/  @P5 LEA.HI.X.SX32 R117, R97, R81, 0x1, P3 ;  /* 0x0000005161755211 */ /* 0x000fe400018f0eff */
[----:B------:R-:W0:Y:S01]  /*26a0*/  @P5 LDC.64 R80, c[0x0][0x380] ;  /* 0x0000e000ff505b82 */ /* 0x000e220000000a00 */
[----:B------:R-:W-:Y:S01]  /*26b0*/  @P4 DADD R104, R104, R122 ;  /* 0x0000000068684229 */ /* 0x000fe2000000007a */
[----:B------:R-:W1:Y:S01]  /*26c0*/  @P4 I2F.F64 R114, R114 ;  /* 0x0000007200724312 */ /* 0x000e620000201c00 */
[----:B------:R-:W-:Y:S01]  /*26d0*/  ISETP.LT.AND P3, PT, R100, R84, !P1 ;  /* 0x000000546400720c */ /* 0x000fe20004f61270 */
[----:B------:R-:W3:Y:S01]  /*26e0*/  @P5 LDG.E.U8 R95, desc[UR6][R116.64] ;  /* 0x00000006745f5981 */ /* 0x000ee2000c1e1100 */
[-C--:B------:R-:W-:Y:S02]  /*26f0*/  @P0 IMAD R122, R121, R50.reuse, RZ ;  /* 0x00000032797a0224 */ /* 0x080fe400078e02ff */
[----:B------:R-:W-:-:S04]  /*2700*/  @P0 IMAD R86, R120, R50, RZ ;  /* 0x0000003278560224 */ /* 0x000fc800078e02ff */
[----:B------:R-:W1:Y:S08]  /*2710*/  @P0 I2F.F64 R122, R122 ;  /* 0x0000007a007a0312 */ /* 0x000e700000201c00 */
[----:B------:R-:W0:Y:S01]  /*2720*/  @P0 I2F.F64 R120, R86 ;  /* 0x0000005600780312 */ /* 0x000e220000201c00 */
[----:B-1----:R-:W-:Y:S01]  /*2730*/  @P4 DADD R106, R106, R114 ;  /* 0x000000006a6a4229 */ /* 0x002fe20000000072 */
[----:B------:R-:W3:Y:S01]  /*2740*/  @P5 LDG.E.U8 R115, desc[UR6][R116.64+0x2] ;  /* 0x0000020674735981 */ /* 0x000ee2000c1e1100 */
[----:B------:R-:W-:-:S03]  /*2750*/  @P0 DADD R112, R112, R122 ;  /* 0x0000000070700229 */ /* 0x000fc6000000007a */
[----:B------:R-:W3:Y:S01]  /*2760*/  @P5 LDG.E.U8 R114, desc[UR6][R116.64+0x1] ;  /* 0x0000010674725981 */ /* 0x000ee2000c1e1100 */
[----:B------:R-:W-:Y:S01]  /*2770*/  @P0 IMAD R123, R118, R50, RZ ;  /* 0x00000032767b0224 */ /* 0x000fe200078e02ff */
[----:B0-----:R-:W-:Y:S01]  /*2780*/  @P0 DADD R110, R110, R120 ;  /* 0x000000006e6e0229 */ /* 0x001fe20000000078 */
[----:B------:R-:W-:-:S04]  /*2790*/  @P5 IADD3 R120, P4, PT, R97, R80, RZ ;  /* 0x0000005061785210 */ /* 0x000fc80007f9e0ff */
[----:B------:R-:W-:Y:S02]  /*27a0*/  @P5 LEA.HI.X.SX32 R121, R97, R81, 0x1, P4 ;  /* 0x0000005161795211 */ /* 0x000fe400020f0eff */
[----:B------:R-:W0:Y:S01]  /*27b0*/  @P3 LDC.64 R80, c[0x0][0x380] ;  /* 0x0000e000ff503b82 */ /* 0x000e220000000a00 */
[----:B------:R-:W1:Y:S02]  /*27c0*/  @P0 I2F.F64 R122, R123 ;  /* 0x0000007b007a0312 */ /* 0x000e640000201c00 */
[----:B------:R-:W3:Y:S01]  /*27d0*/  @P5 LDG.E.U8 R116, desc[UR6][R120.64+0x1] ;  /* 0x0000010678745981 */ /* 0x000ee2000c1e1100 */
[----:B------:R-:W-:-:S03]  /*27e0*/  @P0 IMAD R119, R119, R27, RZ ;  /* 0x0000001b77770224 */ /* 0x000fc600078e02ff */
[----:B------:R-:W3:Y:S03]  /*27f0*/  @P5 LDG.E.U8 R117, desc[UR6][R120.64+0x2] ;  /* 0x0000020678755981 */ /* 0x000ee6000c1e1100 */
[----:B------:R-:W0:Y:S01]  /*2800*/  @P0 I2F.F64 R118, R119 ;  /* 0x0000007700760312 */ /* 0x000e220000201c00 */
[----:B-1----:R-:W-:Y:S01]  /*2810*/  @P0 DADD R108, R108, R122 ;  /* 0x000000006c6c0229 */ /* 0x002fe2000000007a */
[----:B------:R-:W-:Y:S02]  /*2820*/  @P0 IMAD R122, R87, R27, RZ ;  /* 0x0000001b577a0224 */ /* 0x000fe400078e02ff */
[----:B------:R-:W1:Y:S01]  /*2830*/  @P3 LDC.64 R86, c[0x0][0x380] ;  /* 0x0000e000ff563b82 */ /* 0x000e620000000a00 */
[----:B0-----:R-:W-:-:S04]  /*2840*/  @P3 IADD3 R80, P4, PT, R78, R80, RZ ;  /* 0x000000504e503210 */ /* 0x001fc80007f9e0ff */
[C---:B------:R-:W-:Y:S01]  /*2850*/  @P3 LEA.HI.X.SX32 R81, R78.reuse, R81, 0x1, P4 ;  /* 0x000000514e513211 */ /* 0x040fe200020f0eff */
[----:B------:R-:W-:Y:S01]  /*2860*/  @P0 DADD R106, R106, R118 ;  /* 0x000000006a6a0229 */ /* 0x000fe20000000076 */
[----:B------:R-:W0:Y:S01]  /*2870*/  @P0 I2F.F64 R122, R122 ;  /* 0x0000007a007a0312 */ /* 0x000e220000201c00 */
[----:B------:R-:W3:Y:S04]  /*2880*/  @P5 LDG.E.U8 R118, desc[UR6][R120.64] ;  /* 0x0000000678765981 */ /* 0x000ee8000c1e1100 */
[----:B------:R-:W3:Y:S04]  /*2890*/  @P3 LDG.E.U8 R119, desc[UR6][R80.64+0x1] ;  /* 0x0000010650773981 */ /* 0x000ee8000c1e1100 */
[----:B------:R-:W3:Y:S01]  /*28a0*/  @P3 LDG.E.U8 R120, desc[UR6][R80.64+0x2] ;  /* 0x0000020650783981 */ /* 0x000ee2000c1e1100 */
[----:B-1----:R-:W-:Y:S01]  /*28b0*/  @P3 IADD3 R86, P4, PT, R78, R86, RZ ;  /* 0x000000564e563210 */ /* 0x002fe20007f9e0ff */
[----:B0-----:R-:W-:Y:S01]  /*28c0*/  @P0 DADD R104, R104, R122 ;  /* 0x0000000068680229 */ /* 0x001fe2000000007a */
[----:B------:R-:W-:Y:S01]  /*28d0*/  @P0 IMAD R124, R88, R27, RZ ;  /* 0x0000001b587c0224 */ /* 0x000fe200078e02ff */
[----:B------:R0:W3:Y:S01]  /*28e0*/  @P3 LDG.E.U8 R121, desc[UR6][R80.64] ;  /* 0x0000000650793981 */ /* 0x0000e2000c1e1100 */
[----:B------:R-:W-:-:S05]  /*28f0*/  @P3 LEA.HI.X.SX32 R87, R78, R87, 0x1, P4 ;  /* 0x000000574e573211 */ /* 0x000fca00020f0eff */
[----:B------:R-:W3:Y:S04]  /*2900*/  @P3 LDG.E.U8 R123, desc[UR6][R86.64+0x1] ;  /* 0x00000106567b3981 */ /* 0x000ee8000c1e1100 */
[----:B------:R-:W3:Y:S04]  /*2910*/  @P3 LDG.E.U8 R88, desc[UR6][R86.64+0x2] ;  /* 0x0000020656583981 */ /* 0x000ee8000c1e1100 */
[----:B------:R1:W3:Y:S01]  /*2920*/  @P3 LDG.E.U8 R122, desc[UR6][R86.64] ;  /* 0x00000006567a3981 */ /* 0x0002e2000c1e1100 */
[----:B0-----:R-:W0:Y:S02]  /*2930*/  @P0 I2F.F64 R80, R124 ;  /* 0x0000007c00500312 */ /* 0x001e240000201c00 */
[----:B0-----:R-:W-:Y:S01]  /*2940*/  @P0 DADD R102, R102, R80 ;  /* 0x0000000066660229 */ /* 0x001fe20000000050 */
[----:B------:R-:W-:Y:S01]  /*2950*/  ISETP.LT.AND P0, PT, R7, R84, !P1 ;  /* 0x000000540700720c */ /* 0x000fe20004f01270 */
[----:B--2---:R-:W-:-:S04]  /*2960*/  @P2 IMAD R89, R89, R67, RZ ;  /* 0x0000004359592224 */ /* 0x004fc800078e02ff */
[----:B------:R-:W0:Y:S01]  /*2970*/  @P2 I2F.F64 R80, R89 ;  /* 0x0000005900502312 */ /* 0x000e220000201c00 */
[----:B----4-:R-:W-:Y:S01]  /*2980*/  @P2 IMAD R90, R90, R67, RZ ;  /* 0x000000435a5a2224 */ /* 0x010fe200078e02ff */
[----:B0-----:R-:W-:-:S06]  /*2990*/  @P2 DADD R112, R112, R80 ;  /* 0x0000000070702229 */ /* 0x001fcc0000000050 */
[----:B------:R-:W0:Y:S01]  /*29a0*/  @P2 I2F.F64 R80, R90 ;  /* 0x0000005a00502312 */ /* 0x000e220000201c00 */
[----:B-----5:R-:W-:Y:S01]  /*29b0*/  @P2 IMAD R124, R91, R67, RZ ;  /* 0x000000435b7c2224 */ /* 0x020fe200078e02ff */
[----:B0-----:R-:W-:-:S06]  /*29c0*/  @P2 DADD R110, R110, R80 ;  /* 0x000000006e6e2229 */ /* 0x001fcc0000000050 */
[----:B------:R-:W0:Y:S01]  /*29d0*/  @P2 I2F.F64 R80, R124 ;  /* 0x0000007c00502312 */ /* 0x000e220000201c00 */
[----:B---3--:R-:W-:-:S07]  /*29e0*/  @P2 IMAD R125, R92, R36, RZ ;  /* 0x000000245c7d2224 */ /* 0x008fce00078e02ff */
[----:B-1----:R-:W1:Y:S01]  /*29f0*/  @P2 I2F.F64 R86, R125 ;  /* 0x0000007d00562312 */ /* 0x002e620000201c00 */
[----:B0-----:R-:W-:Y:S01]  /*2a00*/  @P2 DADD R108, R108, R80 ;  /* 0x000000006c6c2229 */ /* 0x001fe20000000050 */
[----:B------:R-:W-:-:S06]  /*2a10*/  @P2 IMAD R80, R93, R36, RZ ;  /* 0x000000245d502224 */ /* 0x000fcc00078e02ff */
[----:B------:R-:W0:Y:S01]  /*2a20*/  @P2 I2F.F64 R80, R80 ;  /* 0x0000005000502312 */ /* 0x000e220000201c00 */
[----:B-1----:R-:W-:Y:S01]  /*2a30*/  @P2 DADD R106, R106, R86 ;  /* 0x000000006a6a2229 */ /* 0x002fe20000000056 */
[----:B------:R-:W-:-:S06]  /*2a40*/  @P2 IMAD R86, R94, R36, RZ ;  /* 0x000000245e562224 */ /* 0x000fcc00078e02ff */
[----:B------:R-:W1:Y:S01]  /*2a50*/  @P2 I2F.F64 R86, R86 ;  /* 0x0000005600562312 */ /* 0x000e620000201c00 */
[----:B0-----:R-:W-:Y:S01]  /*2a60*/  @P2 DADD R104, R104, R80 ;  /* 0x0000000068682229 */ /* 0x001fe20000000050 */
[----:B------:R-:W0:Y:S01]  /*2a70*/  @P0 LDC.64 R80, c[0x0][0x380] ;  /* 0x0000e000ff500b82 */ /* 0x000e220000000a00 */
[----:B------:R-:W-:Y:S01]  /*2a80*/  @P5 IMAD R95, R95, R56, RZ ;  /* 0x000000385f5f5224 */ /* 0x000fe200078e02ff */
[----:B-1----:R-:W-:-:S04]  /*2a90*/  @P2 DADD R102, R102, R86 ;  /* 0x0000000066662229 */ /* 0x002fc80000000056 */
[----:B------:R-:W1:Y:S01]  /*2aa0*/  @P5 I2F.F64 R86, R95 ;  /* 0x0000005f00565312 */ /* 0x000e620000201c00 */
[----:B------:R-:W-:-:S07]  /*2ab0*/  @P5 IMAD R90, R115, R56, RZ ;  /* 0x00000038735a5224 */ /* 0x000fce00078e02ff */
[----:B------:R-:W2:Y:S01]  /*2ac0*/  @P5 I2F.F64 R90, R90 ;  /* 0x0000005a005a5312 */ /* 0x000ea20000201c00 */
[----:B-1----:R-:W-:Y:S01]  /*2ad0*/  @P5 DADD R108, R108, R86 ;  /* 0x000000006c6c5229 */ /* 0x002fe20000000056 */
[----:B0-----:R-:W-:-:S04]  /*2ae0*/  @P0 IADD3 R86, P2, PT, R79, R80, RZ ;  /* 0x000000504f560210 */ /* 0x001fc80007f5e0ff */
[----:B------:R-:W-:Y:S01]  /*2af0*/  @P0 LEA.HI.X.SX32 R87, R79, R81, 0x1, P2 ;  /* 0x000000514f570211 */ /* 0x000fe200010f0eff */
[-C--:B------:R-:W-:Y:S01]  /*2b00*/  @P5 IMAD R116, R116, R33.reuse, RZ ;  /* 0x0000002174745224 */ /* 0x080fe200078e02ff */
[----:B--2---:R-:W-:Y:S01]  /*2b10*/  @P5 DADD R112, R112, R90 ;  /* 0x0000000070705229 */ /* 0x004fe2000000005a */
[----:B------:R-:W-:Y:S02]  /*2b20*/  @P5 IMAD R92, R114, R56, RZ ;  /* 0x00000038725c5224 */ /* 0x000fe400078e02ff */
[----:B------:R-:W2:Y:S01]  /*2b30*/  @P0 LDG.E.U8 R89, desc[UR6][R86.64] ;  /* 0x0000000656590981 */ /* 0x000ea2000c1e1100 */
[----:B------:R-:W0:Y:S01]  /*2b40*/  @P5 I2F.F64 R80, R116 ;  /* 0x0000007400505312 */ /* 0x000e220000201c00 */
[----:B------:R-:W-:-:S07]  /*2b50*/  @P5 IMAD R91, R117, R33, RZ ;  /* 0x00000021755b5224 */ /* 0x000fce00078e02ff */
[----:B------:R-:W1:Y:S01]  /*2b60*/  @P5 I2F.F64 R90, R91 ;  /* 0x0000005b005a5312 */ /* 0x000e620000201c00 */
[----:B0-----:R-:W-:-:S07]  /*2b70*/  @P5 DADD R104, R104, R80 ;  /* 0x0000000068685229 */ /* 0x001fce0000000050 */
[----:B------:R-:W0:Y:S01]  /*2b80*/  @P5 I2F.F64 R92, R92 ;  /* 0x0000005c005c5312 */ /* 0x000e220000201c00 */
[----:B------:R-:W3:Y:S01]  /*2b90*/  @P0 LDC.64 R80, c[0x0][0x380] ;  /* 0x0000e000ff500b82 */ /* 0x000ee20000000a00 */
[----:B-1----:R-:W-:Y:S01]  /*2ba0*/  @P5 DADD R106, R106, R90 ;  /* 0x000000006a6a5229 */ /* 0x002fe2000000005a */
[----:B------:R-:W4:Y:S01]  /*2bb0*/  @P0 LDG.E.U8 R90, desc[UR6][R86.64+0x2] ;  /* 0x00000206565a0981 */ /* 0x000f22000c1e1100 */
[----:B------:R-:W-:-:S03]  /*2bc0*/  @P3 IMAD R119, R119, R53, RZ ;  /* 0x0000003577773224 */ /* 0x000fc600078e02ff */
[----:B------:R1:W5:Y:S01]  /*2bd0*/  @P0 LDG.E.U8 R91, desc[UR6][R86.64+0x1] ;  /* 0x00000106565b0981 */ /* 0x000362000c1e1100 */
[----:B------:R-:W-:Y:S01]  /*2be0*/  ISETP.LT.AND P2, PT, R8, R84, !P1 ;  /* 0x000000540800720c */ /* 0x000fe20004f41270 */
[----:B0-----:R-:W-:Y:S01]  /*2bf0*/  @P5 DADD R110, R110, R92 ;  /* 0x000000006e6e5229 */ /* 0x001fe2000000005c */
[----:B-1----:R-:W0:Y:S01]  /*2c00*/  @P3 I2F.F64 R86, R119 ;  /* 0x0000007700563312 */ /* 0x002e220000201c00 */
[----:B------:R-:W-:Y:S02]  /*2c10*/  @P5 IMAD R92, R118, R33, RZ ;  /* 0x00000021765c5224 */ /* 0x000fe400078e02ff */
[----:B------:R-:W-:Y:S01]  /*2c20*/  @P3 IMAD R120, R120, R53, RZ ;  /* 0x0000003578783224 */ /* 0x000fe200078e02ff */
[----:B---3--:R-:W-:-:S04]  /*2c30*/  @P0 IADD3 R114, P4, PT, R79, R80, RZ ;  /* 0x000000504f720210 */ /* 0x008fc80007f9e0ff */
[----:B------:R-:W1:Y:S01]  /*2c40*/  @P5 I2F.F64 R92, R92 ;  /* 0x0000005c005c5312 */ /* 0x000e620000201c00 */
[-C--:B------:R-:W-:Y:S02]  /*2c50*/  @P3 IMAD R80, R123, R22.reuse, RZ ;  /* 0x000000167b503224 */ /* 0x080fe400078e02ff */
[----:B------:R-:W-:Y:S01]  /*2c60*/  @P3 IMAD R116, R88, R22, RZ ;  /* 0x0000001658743224 */ /* 0x000fe200078e02ff */
[----:B0-----:R-:W-:-:S04]  /*2c70*/  @P3 DADD R110, R110, R86 ;  /* 0x000000006e6e3229 */ /* 0x001fc80000000056 */
[----:B------:R-:W0:Y:S01]  /*2c80*/  @P3 I2F.F64 R94, R120 ;  /* 0x00000078005e3312 */ /* 0x000e220000201c00 */
[----:B------:R-:W3:Y:S01]  /*2c90*/  @P2 LDC.64 R86, c[0x0][0x380] ;  /* 0x0000e000ff562b82 */ /* 0x000ee20000000a00 */
[----:B------:R-:W-:Y:S02]  /*2ca0*/  IADD3 R88, PT, PT, R9, 0x2, RZ ;  /* 0x0000000209587810 */ /* 0x000fe40007ffe0ff */
[----:B------:R-:W-:Y:S02]  /*2cb0*/  @P0 LEA.HI.X.SX32 R115, R79, R81, 0x1, P4 ;  /* 0x000000514f730211 */ /* 0x000fe400020f0eff */
[----:B------:R-:W-:Y:S02]  /*2cc0*/  ISETP.GE.AND P1, PT, R88, R85, PT ;  /* 0x000000555800720c */ /* 0x000fe40003f26270 */
[----:B------:R-:W0:Y:S01]  /*2cd0*/  @P3 I2F.F64 R80, R80 ;  /* 0x0000005000503312 */ /* 0x000e220000201c00 */
[----:B------:R-:W-:Y:S01]  /*2ce0*/  @P3 IMAD R121, R121, R53, RZ ;  /* 0x0000003579793224 */ /* 0x000fe200078e02ff */
[----:B------:R-:W-:Y:S01]  /*2cf0*/  ISETP.GE.OR P4, PT, R101, R84, P1 ;  /* 0x000000546500720c */ /* 0x000fe20000f86670 */
[----:B-1----:R-:W-:Y:S01]  /*2d00*/  @P5 DADD R102, R102, R92 ;  /* 0x0000000066665229 */ /* 0x002fe2000000005c */
[----:B------:R-:W2:Y:S04]  /*2d10*/  @P0 LDG.E.U8 R92, desc[UR6][R114.64+0x2] ;  /* 0x00000206725c0981 */ /* 0x000ea8000c1e1100 */
[----:B------:R-:W1:Y:S01]  /*2d20*/  @P3 I2F.F64 R116, R116 ;  /* 0x0000007400743312 */ /* 0x000e620000201c00 */
[----:B0-----:R-:W-:Y:S01]  /*2d30*/  @P3 DADD R112, R112, R94 ;  /* 0x0000000070703229 */ /* 0x001fe2000000005e */
[----:B------:R-:W-:Y:S01]  /*2d40*/  ISETP.LT.U32.OR P4, PT, R100, 0x2, P4 ;  /* 0x000000026400780c */ /* 0x000fe20002781470 */
[----:B------:R-:W-:Y:S01]  /*2d50*/  @P3 IMAD R122, R122, R22, RZ ;  /* 0x000000167a7a3224 */ /* 0x000fe200078e02ff */
[----:B------:R-:W2:Y:S04]  /*2d60*/  @P0 LDG.E.U8 R93, desc[UR6][R114.64] ;  /* 0x00000006725d0981 */ /* 0x000ea8000c1e1100 */
[----:B------:R-:W0:Y:S01]  /*2d70*/  @P3 I2F.F64 R94, R121 ;  /* 0x00000079005e3312 */ /* 0x000e220000201c00 */
[----:B------:R-:W-:Y:S01]  /*2d80*/  @P3 DADD R104, R104, R80 ;  /* 0x0000000068683229 */ /* 0x000fe20000000050 */
[----:B------:R-:W0:Y:S01]  /*2d90*/  @P2 LDC.64 R80, c[0x0][0x380] ;  /* 0x0000e000ff502b82 */ /* 0x000e220000000a00 */
[----:B-1----:R-:W-:-:S05]  /*2da0*/  @P3 DADD R106, R106, R116 ;  /* 0x000000006a6a3229 */ /* 0x002fca0000000074 */
[----:B------:R-:W1:Y:S01]  /*2db0*/  @P3 I2F.F64 R118, R122 ;  /* 0x0000007a00763312 */ /* 0x000e620000201c00 */
[----:B---3--:R-:W-:-:S04]  /*2dc0*/  @P2 IADD3 R116, P6, PT, R98, R86, RZ ;  /* 0x0000005662742210 */ /* 0x008fc80007fde0ff */
[----:B------:R-:W-:Y:S01]  /*2dd0*/  @P2 LEA.HI.X.SX32 R117, R98, R87, 0x1, P6 ;  /* 0x0000005762752211 */ /* 0x000fe200030f0eff */
[----:B0-----:R-:W-:Y:S01]  /*2de0*/  @P3 DADD R108, R108, R94 ;  /* 0x000000006c6c3229 */ /* 0x001fe2000000005e */
[----:B------:R-:W0:Y:S01]  /*2df0*/  @!P4 LDC.64 R86, c[0x0][0x380] ;  /* 0x0000e000ff56cb82 */ /* 0x000e220000000a00 */
[----:B------:R-:W3:Y:S01]  /*2e00*/  @P0 LDG.E.U8 R94, desc[UR6][R114.64+0x1] ;  /* 0x00000106725e0981 */ /* 0x000ee2000c1e1100 */
[----:B------:R-:W-:-:S03]  /*2e10*/  ISETP.GE.OR P5, PT, R101, R84, P1 ;  /* 0x000000546500720c */ /* 0x000fc60000fa6670 */
[----:B------:R-:W3:Y:S01]  /*2e20*/  @P2 LDG.E.U8 R95, desc[UR6][R116.64+0x2] ;  /* 0x00000206745f2981 */ /* 0x000ee2000c1e1100 */
[----:B-1----:R-:W-:Y:S01]  /*2e30*/  @P3 DADD R102, R102, R118 ;  /* 0x0000000066663229 */ /* 0x002fe20000000076 */
[----:B------:R-:W-:Y:S02]  /*2e40*/  ISETP.LT.U32.OR P3, PT, R100, 0x2, P5 ;  /* 0x000000026400780c */ /* 0x000fe40002f61470 */
[----:B------:R-:W3:Y:S01]  /*2e50*/  @P2 LDG.E.U8 R101, desc[UR6][R116.64] ;  /* 0x0000000674652981 */ /* 0x000ee2000c1e1100 */
[----:B------:R-:W-:-:S03]  /*2e60*/  @P2 IADD3 R118, P5, PT, R98, R80, RZ ;  /* 0x0000005062762210 */ /* 0x000fc60007fbe0ff */
[----:B------:R-:W3:Y:S01]  /*2e70*/  @P2 LDG.E.U8 R114, desc[UR6][R116.64+0x1] ;  /* 0x0000010674722981 */ /* 0x000ee2000c1e1100 */
[----:B------:R-:W-:-:S05]  /*2e80*/  @P2 LEA.HI.X.SX32 R119, R98, R81, 0x1, P5 ;  /* 0x0000005162772211 */ /* 0x000fca00028f0eff */
[----:B------:R-:W3:Y:S01]  /*2e90*/  @P2 LDG.E.U8 R115, desc[UR6][R118.64+0x2] ;  /* 0x0000020676732981 */ /* 0x000ee2000c1e1100 */
[----:B------:R-:W1:Y:S01]  /*2ea0*/  @!P3 LDC.64 R80, c[0x0][0x380] ;  /* 0x0000e000ff50bb82 */ /* 0x000e620000000a00 */
[C---:B0-----:R-:W-:Y:S02]  /*2eb0*/  @!P4 IADD3 R86, P5, PT, R74.reuse, R86, RZ ;  /* 0x000000564a56c210 */ /* 0x041fe40007fbe0ff */
[----:B------:R-:W3:Y:S02]  /*2ec0*/  @P2 LDG.E.U8 R117, desc[UR6][R118.64+0x1] ;  /* 0x0000010676752981 */ /* 0x000ee4000c1e1100 */
[C---:B------:R-:W-:Y:S02]  /*2ed0*/  @!P4 LEA.HI.X.SX32 R87, R74.reuse, R87, 0x1, P5 ;  /* 0x000000574a57c211 */ /* 0x040fe400028f0eff */
[----:B------:R-:W3:Y:S04]  /*2ee0*/  @P2 LDG.E.U8 R116, desc[UR6][R118.64] ;  /* 0x0000000676742981 */ /* 0x000ee8000c1e1100 */
[----:B------:R-:W3:Y:S04]  /*2ef0*/  @!P4 LDG.E.U8 R118, desc[UR6][R86.64+0x2] ;  /* 0x000002065676c981 */ /* 0x000ee8000c1e1100 */
[----:B------:R-:W3:Y:S01]  /*2f00*/  @!P4 LDG.E.U8 R119, desc[UR6][R86.64+0x1] ;  /* 0x000001065677c981 */ /* 0x000ee2000c1e1100 */
[----:B-1----:R-:W-:-:S03]  /*2f10*/  @!P3 IADD3 R80, P5, PT, R74, R80, RZ ;  /* 0x000000504a50b210 */ /* 0x002fc60007fbe0ff */
[----:B------:R-:W3:Y:S01]  /*2f20*/  @!P4 LDG.E.U8 R86, desc[UR6][R86.64] ;  /* 0x000000065656c981 */ /* 0x000ee2000c1e1100 */
[----:B------:R-:W-:-:S05]  /*2f30*/  @!P3 LEA.HI.X.SX32 R81, R74, R81, 0x1, P5 ;  /* 0x000000514a51b211 */ /* 0x000fca00028f0eff */
[----:B------:R-:W3:Y:S04]  /*2f40*/  @!P3 LDG.E.U8 R120, desc[UR6][R80.64+0x2] ;  /* 0x000002065078b981 */ /* 0x000ee8000c1e1100 */
[----:B------:R-:W3:Y:S04]  /*2f50*/  @!P3 LDG.E.U8 R121, desc[UR6][R80.64+0x1] ;  /* 0x000001065079b981 */ /* 0x000ee8000c1e1100 */
[----:B------:R0:W3:Y:S01]  /*2f60*/  @!P3 LDG.E.U8 R87, desc[UR6][R80.64] ;  /* 0x000000065057b981 */ /* 0x0000e2000c1e1100 */
[----:B------:R-:W-:-:S04]  /*2f70*/  ISETP.GT.AND P5, PT, R100, R84, PT ;  /* 0x000000546400720c */ /* 0x000fc80003fa4270 */
[----:B------:R-:W-:-:S04]  /*2f80*/  ISETP.EQ.OR P5, PT, R100, RZ, P5 ;  /* 0x000000ff6400720c */ /* 0x000fc80002fa2670 */
[----:B------:R-:W-:Y:S02]  /*2f90*/  ISETP.GE.OR P6, PT, R88, R85, P5 ;  /* 0x000000555800720c */ /* 0x000fe40002fc6670 */
[----:B------:R-:W-:Y:S01]  /*2fa0*/  ISETP.GE.OR P5, PT, R100, R84, P1 ;  /* 0x000000546400720c */ /* 0x000fe20000fa6670 */
[----:B----4-:R-:W-:-:S04]  /*2fb0*/  @P0 IMAD R122, R90, R46, RZ ;  /* 0x0000002e5a7a0224 */ /* 0x010fc800078e02ff */
[----:B0-----:R-:W0:Y:S01]  /*2fc0*/  @P0 I2F.F64 R80, R122 ;  /* 0x0000007a00500312 */ /* 0x001e220000201c00 */
[----:B-----5:R-:W-:Y:S01]  /*2fd0*/  @P0 IMAD R123, R91, R46, RZ ;  /* 0x0000002e5b7b0224 */ /* 0x020fe200078e02ff */
[----:B0-----:R-:W-:-:S06]  /*2fe0*/  @P0 DADD R112, R112, R80 ;  /* 0x0000000070700229 */ /* 0x001fcc0000000050 */
[----:B------:R-:W0:Y:S01]  /*2ff0*/  @P0 I2F.F64 R80, R123 ;  /* 0x0000007b00500312 */ /* 0x000e220000201c00 */
[----:B--2---:R-:W-:Y:S01]  /*3000*/  @P0 IMAD R89, R89, R46, RZ ;  /* 0x0000002e59590224 */ /* 0x004fe200078e02ff */
[----:B0-----:R-:W-:Y:S01]  /*3010*/  @P0 DADD R110, R110, R80 ;  /* 0x000000006e6e0229 */ /* 0x001fe20000000050 */
[----:B------:R-:W-:-:S05]  /*3020*/  @P0 IMAD R92, R92, R31, RZ ;  /* 0x0000001f5c5c0224 */ /* 0x000fca00078e02ff */
[----:B------:R-:W0:Y:S01]  /*3030*/  @P0 I2F.F64 R80, R92 ;  /* 0x0000005c00500312 */ /* 0x000e220000201c00 */
[----:B------:R-:W-:-:S07]  /*3040*/  @P0 IMAD R93, R93, R31, RZ ;  /* 0x0000001f5d5d0224 */ /* 0x000fce00078e02ff */
[----:B------:R-:W-:Y:S01]  /*3050*/  @P0 I2F.F64 R90, R89 ;  /* 0x00000059005a0312 */ /* 0x000fe20000201c00 */
[----:B0-----:R-:W-:-:S07]  /*3060*/  @P0 DADD R106, R106, R80 ;  /* 0x000000006a6a0229 */ /* 0x001fce0000000050 */
[----:B------:R-:W0:Y:S01]  /*3070*/  @P0 I2F.F64 R88, R93 ;  /* 0x0000005d00580312 */ /* 0x000e220000201c00 */
[----:B---3--:R-:W-:-:S07]  /*3080*/  @P0 IMAD R94, R94, R31, RZ ;  /* 0x0000001f5e5e0224 */ /* 0x008fce00078e02ff */
[----:B------:R-:W1:Y:S01]  /*3090*/  @P0 I2F.F64 R80, R94 ;  /* 0x0000005e00500312 */ /* 0x000e620000201c00 */
[-C--:B------:R-:W-:Y:S01]  /*30a0*/  @P2 IMAD R95, R95, R51.reuse, RZ ;  /* 0x000000335f5f2224 */ /* 0x080fe200078e02ff */
[----:B0-----:R-:W-:Y:S01]  /*30b0*/  @P0 DADD R102, R102, R88 ;  /* 0x0000000066660229 */ /* 0x001fe20000000058 */
[----:B------:R-:W-:Y:S01]  /*30c0*/  @P2 IMAD R114, R114, R51, RZ ;  /* 0x0000003372722224 */ /* 0x000fe200078e02ff */
[----:B------:R-:W-:-:S04]  /*30d0*/  @P0 DADD R108, R108, R90 ;  /* 0x000000006c6c0229 */ /* 0x000fc8000000005a */
[----:B------:R-:W-:Y:S01]  /*30e0*/  @P2 I2F.F64 R88, R114 ;  /* 0x0000007200582312 */ /* 0x000fe20000201c00 */
[----:B-1----:R-:W-:-:S07]  /*30f0*/  @P0 DADD R104, R104, R80 ;  /* 0x0000000068680229 */ /* 0x002fce0000000050 */
[----:B------:R-:W0:Y:S01]  /*3100*/  @P2 I2F.F64 R80, R95 ;  /* 0x0000005f00502312 */ /* 0x000e220000201c00 */
[----:B------:R-:W-:Y:S02]  /*3110*/  @P2 IMAD R90, R101, R51, RZ ;  /* 0x00000033655a2224 */ /* 0x000fe400078e02ff */
[C---:B------:R-:W-:Y:S02]  /*3120*/  @P2 IMAD R85, R82.reuse, R115, RZ ;  /* 0x0000007352552224 */ /* 0x040fe400078e02ff */
[----:B------:R-:W-:-:S03]  /*3130*/  @P2 IMAD R92, R82, R117, RZ ;  /* 0x00000075525c2224 */ /* 0x000fc600078e02ff */
[----:B------:R-:W1:Y:S01]  /*3140*/  @P2 I2F.F64 R90, R90 ;  /* 0x0000005a005a2312 */ /* 0x000e620000201c00 */
[----:B------:R-:W-:Y:S02]  /*3150*/  @P2 IMAD R101, R82, R116, RZ ;  /* 0x0000007452652224 */ /* 0x000fe400078e02ff */
[----:B------:R-:W-:Y:S01]  /*3160*/  @!P4 IMAD R94, R118, R60, RZ ;  /* 0x0000003c765ec224 */ /* 0x000fe200078e02ff */
[----:B0-----:R-:W-:-:S04]  /*3170*/  @P2 DADD R112, R112, R80 ;  /* 0x0000000070702229 */ /* 0x001fc80000000050 */
[----:B------:R-:W0:Y:S01]  /*3180*/  @P2 I2F.F64 R80, R85 ;  /* 0x0000005500502312 */ /* 0x000e220000201c00 */
[----:B------:R-:W-:Y:S01]  /*3190*/  @P2 DADD R110, R110, R88 ;  /* 0x000000006e6e2229 */ /* 0x000fe20000000058 */
[----:B------:R-:W-:-:S06]  /*31a0*/  @!P4 IMAD R114, R119, R60, RZ ;  /* 0x0000003c7772c224 */ /* 0x000fcc00078e02ff */
[----:B------:R-:W2:Y:S08]  /*31b0*/  @P2 I2F.F64 R92, R92 ;  /* 0x0000005c005c2312 */ /* 0x000eb00000201c00 */
[----:B------:R-:W3:Y:S01]  /*31c0*/  @P2 I2F.F64 R88, R101 ;  /* 0x0000006500582312 */ /* 0x000ee20000201c00 */
[----:B------:R-:W-:-:S07]  /*31d0*/  @!P4 IMAD R86, R86, R60, RZ ;  /* 0x0000003c5656c224 */ /* 0x000fce00078e02ff */
[----:B------:R-:W4:Y:S01]  /*31e0*/  @!P4 I2F.F64 R94, R94 ;  /* 0x0000005e005ec312 */ /* 0x000f220000201c00 */
[----:B-1----:R-:W-:Y:S02]  /*31f0*/  @P2 DADD R108, R108, R90 ;  /* 0x000000006c6c2229 */ /* 0x002fe4000000005a */
[----:B0-----:R-:W-:Y:S01]  /*3200*/  @P2 DADD R106, R106, R80 ;  /* 0x000000006a6a2229 */ /* 0x001fe20000000050 */
[----:B------:R-:W0:Y:S04]  /*3210*/  @!P6 LDC.64 R80, c[0x0][0x380] ;  /* 0x0000e000ff50eb82 */ /* 0x000e280000000a00 */
[----:B------:R-:W1:Y:S01]  /*3220*/  @!P4 I2F.F64 R114, R114 ;  /* 0x000000720072c312 */ /* 0x000e620000201c00 */
[----:B--2---:R-:W-:Y:S01]  /*3230*/  @P2 DADD R104, R104, R92 ;  /* 0x0000000068682229 */ /* 0x004fe2000000005c */
[----:B------:R-:W-:Y:S01]  /*3240*/  @!P3 IMAD R116, R120, R37, RZ ;  /* 0x000000257874b224 */ /* 0x000fe200078e02ff */
[----:B---3--:R-:W-:-:S05]  /*3250*/  @P2 DADD R102, R102, R88 ;  /* 0x0000000066662229 */ /* 0x008fca0000000058 */
[----:B------:R2:W3:Y:S01]  /*3260*/  @!P4 I2F.F64 R90, R86 ;  /* 0x00000056005ac312 */ /* 0x0004e20000201c00 */
[----:B----4-:R-:W-:Y:S01]  /*3270*/  @!P4 DADD R112, R112, R94 ;  /* 0x000000007070c229 */ /* 0x010fe2000000005e */
[-C--:B------:R-:W-:Y:S01]  /*3280*/  @!P3 IMAD R118, R121, R37.reuse, RZ ;  /* 0x000000257976b224 */ /* 0x080fe200078e02ff */
[-C--:B------:R-:W-:Y:S01]  /*3290*/  ISETP.GE.OR P2, PT, R7, R84.reuse, P1 ;  /* 0x000000540700720c */ /* 0x080fe20000f46670 */
[----:B------:R-:W-:Y:S01]  /*32a0*/  @!P3 IMAD R94, R87, R37, RZ ;  /* 0x00000025575eb224 */ /* 0x000fe200078e02ff */
[----:B------:R-:W-:Y:S01]  /*32b0*/  ISETP.GE.OR P0, PT, R8, R84, P1 ;  /* 0x000000540800720c */ /* 0x000fe20000f06670 */
[----:B------:R-:W4:Y:S02]  /*32c0*/  @!P5 LDC.64 R88, c[0x0][0x380] ;  /* 0x0000e000ff58db82 */ /* 0x000f240000000a00 */
[----:B------:R-:W5:Y:S06]  /*32d0*/  @!P3 I2F.F64 R116, R116 ;  /* 0x000000740074b312 */ /* 0x000f6c0000201c00 */
[----:B--2---:R-:W2:Y:S02]  /*32e0*/  @!P6 LDC.64 R86, c[0x0][0x380] ;  /* 0x0000e000ff56eb82 */ /* 0x004ea40000000a00 */
[----:B------:R-:W0:Y:S01]  /*32f0*/  @!P3 I2F.F64 R118, R118 ;  /* 0x000000760076b312 */ /* 0x000e220000201c00 */
[----:B-1----:R-:W-:-:S02]  /*3300*/  @!P4 DADD R110, R110, R114 ;  /* 0x000000006e6ec229 */ /* 0x002fc40000000072 */
[----:B---3--:R-:W-:Y:S01]  /*3310*/  @!P4 DADD R108, R108, R90 ;  /* 0x000000006c6cc229 */ /* 0x008fe2000000005a */
[----:B------:R-:W-:Y:S02]  /*3320*/  ISETP.GE.OR P4, PT, R100, R84, P1 ;  /* 0x000000546400720c */ /* 0x000fe40000f86670 */
[----:B------:R-:W1:Y:S02]  /*3330*/  @!P2 LDC.64 R90, c[0x0][0x380] ;  /* 0x0000e000ff5aab82 */ /* 0x000e640000000a00 */
[----:B------:R-:W3:Y:S01]  /*3340*/  @!P3 I2F.F64 R94, R94 ;  /* 0x0000005e005eb312 */ /* 0x000ee20000201c00 */
[----:B-----5:R-:W-:-:S05]  /*3350*/  @!P3 DADD R106, R106, R116 ;  /* 0x000000006a6ab229 */ /* 0x020fca0000000074 */
[----:B------:R-:W5:Y:S01]  /*3360*/  @!P0 LDC.64 R92, c[0x0][0x380] ;  /* 0x0000e000ff5c8b82 */ /* 0x000f620000000a00 */
[----:B0-----:R-:W-:Y:S02]  /*3370*/  @!P3 DADD R104, R104, R118 ;  /* 0x000000006868b229 */ /* 0x001fe40000000076 */
[----:B---3--:R-:W-:Y:S01]  /*3380*/  @!P3 DADD R102, R102, R94 ;  /* 0x000000006666b229 */ /* 0x008fe2000000005e */
[----:B------:R-:W-:-:S04]  /*3390*/  @!P6 IADD3 R114, P3, PT, R75, R80, RZ ;  /* 0x000000504b72e210 */ /* 0x000fc80007f7e0ff */
[----:B------:R-:W0:Y:S01]  /*33a0*/  @!P4 LDC.64 R94, c[0x0][0x380] ;  /* 0x0000e000ff5ecb82 */ /* 0x000e220000000a00 */
[C---:B------:R-:W-:Y:S02]  /*33b0*/  @!P6 LEA.HI.X.SX32 R115, R75.reuse, R81, 0x1, P3 ;  /* 0x000000514b73e211 */ /* 0x040fe400018f0eff */
[----:B--2---:R-:W-:-:S04]  /*33c0*/  @!P6 IADD3 R86, P3, PT, R75, R86, RZ ;  /* 0x000000564b56e210 */ /* 0x004fc80007f7e0ff */
[----:B------:R-:W-:Y:S02]  /*33d0*/  @!P6 LEA.HI.X.SX32 R87, R75, R87, 0x1, P3 ;  /* 0x000000574b57e211 */ /* 0x000fe400018f0eff */
[----:B----4-:R-:W-:-:S04]  /*33e0*/  @!P5 IADD3 R88, P3, PT, R15, R88, RZ ;  /* 0x000000580f58d210 */ /* 0x010fc80007f7e0ff */
[----:B------:R-:W-:Y:S02]  /*33f0*/  @!P5 LEA.HI.X.SX32 R89, R15, R89, 0x1, P3 ;  /* 0x000000590f59d211 */ /* 0x000fe400018f0eff */
[C---:B-1----:R-:W-:Y:S02]  /*3400*/  @!P2 IADD3 R90, P3, PT, R76.reuse, R90, RZ ;  /* 0x0000005a4c5aa210 */ /* 0x042fe40007f7e0ff */
[----:B------:R-:W-:Y:S01]  /*3410*/  P2R R85, PR, RZ, 0x40 ;  /* 0x00000040ff557803 */ /* 0x000fe20000000000 */
[----:B------:R-:W2:Y:S01]  /*3420*/  @!P5 LDG.E.U8 R121, desc[UR6][R88.64+0x2] ;  /* 0x000002065879d981 */ /* 0x000ea2000c1e1100 */
[----:B------:R-:W-:Y:S02]  /*3430*/  @!P2 LEA.HI.X.SX32 R91, R76, R91, 0x1, P3 ;  /* 0x0000005b4c5ba211 */ /* 0x000fe400018f0eff */
[----:B-----5:R-:W-:-:S03]  /*3440*/  @!P0 IADD3 R92, P3, PT, R77, R92, RZ ;  /* 0x0000005c4d5c8210 */ /* 0x020fc60007f7e0ff */
[----:B------:R-:W3:Y:S01]  /*3450*/  @!P2 LDG.E.U8 R119, desc[UR6][R90.64+0x2] ;  /* 0x000002065a77a981 */ /* 0x000ee2000c1e1100 */
[----:B------:R-:W-:Y:S02]  /*3460*/  @!P0 LEA.HI.X.SX32 R93, R77, R93, 0x1, P3 ;  /* 0x0000005d4d5d8211 */ /* 0x000fe400018f0eff */
[----:B0-----:R-:W-:-:S04]  /*3470*/  @!P4 IADD3 R94, P3, PT, R15, R94, RZ ;  /* 0x0000005e0f5ec210 */ /* 0x001fc80007f7e0ff */
[----:B------:R-:W-:Y:S02]  /*3480*/  @!P4 LEA.HI.X.SX32 R95, R15, R95, 0x1, P3 ;  /* 0x0000005f0f5fc211 */ /* 0x000fe400018f0eff */
[----:B------:R-:W-:-:S03]  /*3490*/  ISETP.GE.OR P3, PT, R7, R84, P1 ;  /* 0x000000540700720c */ /* 0x000fc60000f66670 */
[----:B------:R-:W4:Y:S10]  /*34a0*/  @!P4 LDG.E.U8 R120, desc[UR6][R94.64+0x2] ;  /* 0x000002065e78c981 */ /* 0x000f34000c1e1100 */
[----:B------:R-:W0:Y:S01]  /*34b0*/  @!P3 LDC.64 R80, c[0x0][0x380] ;  /* 0x0000e000ff50bb82 */ /* 0x000e220000000a00 */
[----:B------:R-:W-:-:S02]  /*34c0*/  ISETP.GE.OR P1, PT, R8, R84, P1 ;  /* 0x000000540800720c */ /* 0x000fc40000f26670 */
[----:B0-----:R-:W-:-:S04]  /*34d0*/  @!P3 IADD3 R116, P6, PT, R76, R80, RZ ;  /* 0x000000504c74b210 */ /* 0x001fc80007fde0ff */
[----:B------:R-:W-:-:S07]  /*34e0*/  @!P3 LEA.HI.X.SX32 R117, R76, R81, 0x1, P6 ;  /* 0x000000514c75b211 */ /* 0x000fce00030f0eff */
[----:B------:R-:W0:Y:S02]  /*34f0*/  @!P1 LDC.64 R80, c[0x0][0x380] ;  /* 0x0000e000ff509b82 */ /* 0x000e240000000a00 */
[----:B0-----:R-:W-:-:S04]  /*3500*/  @!P1 IADD3 R80, P6, PT, R77, R80, RZ ;  /* 0x000000504d509210 */ /* 0x001fc80007fde0ff */
[----:B------:R-:W-:Y:S02]  /*3510*/  @!P1 LEA.HI.X.SX32 R81, R77, R81, 0x1, P6 ;  /* 0x000000514d519211 */ /* 0x000fe400030f0eff */
[----:B------:R-:W-:-:S13]  /*3520*/  ISETP.NE.AND P6, PT, R85, RZ, PT ;  /* 0x000000ff5500720c */ /* 0x000fda0003fc5270 */
[----:B------:R-:W5:Y:S04]  /*3530*/  @!P6 LDG.E.U8 R84, desc[UR6][R114.64+0x2] ;  /* 0x000002067254e981 */ /* 0x000f68000c1e1100 */
[----:B------:R-:W2:Y:S04]  /*3540*/  @!P6 LDG.E.U8 R101, desc[UR6][R86.64+0x2] ;  /* 0x000002065665e981 */ /* 0x000ea8000c1e1100 */
[----:B------:R-:W3:Y:S04]  /*3550*/  @!P6 LDG.E.U8 R118, desc[UR6][R114.64+0x1] ;  /* 0x000001067276e981 */ /* 0x000ee8000c1e1100 */
        /* <DEDUP_REMOVED lines=9> */
[----:B------:R-:W3:Y:S01]  /*35f0*/  @!P3 LDG.E.U8 R95, desc[UR6][R116.64+0x1] ;  /* 0x00000106745fb981 */ /* 0x000ee2000c1e1100 */
[----:B-----5:R-:W-:-:S04]  /*3600*/  @!P6 IMAD R124, R84, R57, RZ ;  /* 0x00000039547ce224 */ /* 0x020fc800078e02ff */
[----:B------:R-:W0:Y:S02]  /*3610*/  @!P6 I2F.F64 R84, R124 ;  /* 0x0000007c0054e312 */ /* 0x000e240000201c00 */
[----:B0-----:R-:W-:Y:S01]  /*3620*/  @!P6 DADD R112, R112, R84 ;  /* 0x000000007070e229 */ /* 0x001fe20000000054 */
[----:B------:R-:W5:Y:S04]  /*3630*/  @!P3 LDG.E.U8 R84, desc[UR6][R116.64+0x2] ;  /* 0x000002067454b981 */ /* 0x000f68000c1e1100 */
[----:B------:R-:W5:Y:S01]  /*3640*/  @!P1 LDG.E.U8 R85, desc[UR6][R80.64+0x2] ;  /* 0x0000020650559981 */ /* 0x000f62000c1e1100 */
[----:B--2---:R-:W-:-:S03]  /*3650*/  @!P6 IMAD R122, R101, R34, RZ ;  /* 0x00000022657ae224 */ /* 0x004fc600078e02ff */
[----:B------:R-:W2:Y:S03]  /*3660*/  @!P0 LDG.E.U8 R101, desc[UR6][R92.64+0x2] ;  /* 0x000002065c658981 */ /* 0x000ea6000c1e1100 */
[----:B------:R-:W0:Y:S01]  /*3670*/  @!P6 I2F.F64 R122, R122 ;  /* 0x0000007a007ae312 */ /* 0x000e220000201c00 */
[----:B------:R-:W-:Y:S01]  /*3680*/  @!P5 IMAD R124, R121, R54, RZ ;  /* 0x00000036797cd224 */ /* 0x000fe200078e02ff */
[----:B------:R-:W2:Y:S04]  /*3690*/  @!P3 LDG.E.U8 R117, desc[UR6][R116.64] ;  /* 0x000000067475b981 */ /* 0x000ea8000c1e1100 */
[----:B------:R-:W2:Y:S04]  /*36a0*/  @!P0 LDG.E.U8 R121, desc[UR6][R92.64+0x1] ;  /* 0x000001065c798981 */ /* 0x000ea8000c1e1100 */
[----:B------:R-:W2:Y:S01]  /*36b0*/  @!P1 LDG.E.U8 R116, desc[UR6][R80.64+0x1] ;  /* 0x0000010650749981 */ /* 0x000ea2000c1e1100 */
[----:B0-----:R-:W-:Y:S01]  /*36c0*/  @!P6 DADD R106, R106, R122 ;  /* 0x000000006a6ae229 */ /* 0x001fe2000000007a */
[----:B------:R-:W0:Y:S02]  /*36d0*/  @!P5 I2F.F64 R122, R124 ;  /* 0x0000007c007ad312 */ /* 0x000e240000201c00 */
[----:B0-----:R-:W-:Y:S01]  /*36e0*/  @!P5 DADD R112, R112, R122 ;  /* 0x000000007070d229 */ /* 0x001fe2000000007a */
[----:B------:R0:W2:Y:S04]  /*36f0*/  @!P1 LDG.E.U8 R122, desc[UR6][R80.64] ;  /* 0x00000006507a9981 */ /* 0x0000a8000c1e1100 */
[----:B------:R1:W2:Y:S01]  /*3700*/  @!P0 LDG.E.U8 R123, desc[UR6][R92.64] ;  /* 0x000000065c7b8981 */ /* 0x0002a2000c1e1100 */
[----:B----4-:R-:W-:-:S04]  /*3710*/  @!P4 IMAD R120, R120, R23, RZ ;  /* 0x000000177878c224 */ /* 0x010fc800078e02ff */
[----:B0-----:R-:W0:Y:S01]  /*3720*/  @!P4 I2F.F64 R80, R120 ;  /* 0x000000780050c312 */ /* 0x001e220000201c00 */
[----:B---3--:R-:W-:Y:S01]  /*3730*/  @!P2 IMAD R119, R119, R47, RZ ;  /* 0x0000002f7777a224 */ /* 0x008fe200078e02ff */
[----:B0-----:R-:W-:-:S06]  /*3740*/  @!P4 DADD R106, R106, R80 ;  /* 0x000000006a6ac229 */ /* 0x001fcc0000000050 */
[----:B------:R-:W0:Y:S02]  /*3750*/  @!P2 I2F.F64 R80, R119 ;  /* 0x000000770050a312 */ /* 0x000e240000201c00 */
[----:B0-----:R-:W-:Y:S01]  /*3760*/  @!P2 DADD R112, R112, R80 ;  /* 0x000000007070a229 */ /* 0x001fe20000000050 */
[----:B------:R-:W-:Y:S02]  /*3770*/  @!P6 IMAD R115, R115, R57, RZ ;  /* 0x000000397373e224 */ /* 0x000fe400078e02ff */
[----:B------:R-:W-:Y:S01]  /*3780*/  @!P2 IMAD R89, R89, R47, RZ ;  /* 0x0000002f5959a224 */ /* 0x000fe200078e02ff */
[----:B------:R-:W-:Y:S01]  /*3790*/  BSSY.RECONVERGENT B1, `(.L_x_4) ;  /* 0x0000057000017945 */ /* 0x000fe20003800200 */
[----:B-----5:R-:W-:-:S04]  /*37a0*/  @!P3 IMAD R124, R84, R24, RZ ;  /* 0x00000018547cb224 */ /* 0x020fc800078e02ff */
[----:B-1----:R-:W0:Y:S01]  /*37b0*/  @!P3 I2F.F64 R92, R124 ;  /* 0x0000007c005cb312 */ /* 0x002e220000201c00 */
[----:B------:R-:W-:Y:S02]  /*37c0*/  @!P1 IMAD R125, R85, R83, RZ ;  /* 0x00000053557d9224 */ /* 0x000fe400078e02ff */
[----:B--2---:R-:W-:-:S05]  /*37d0*/  @!P0 IMAD R101, R40, R101, RZ ;  /* 0x0000006528658224 */ /* 0x004fca00078e02ff */
[----:B------:R-:W1:Y:S01]  /*37e0*/  @!P1 I2F.F64 R80, R125 ;  /* 0x0000007d00509312 */ /* 0x000e620000201c00 */
[----:B0-----:R-:W-:-:S07]  /*37f0*/  @!P3 DADD R106, R106, R92 ;  /* 0x000000006a6ab229 */ /* 0x001fce000000005c */
[----:B------:R-:W0:Y:S01]  /*3800*/  @!P0 I2F.F64 R84, R101 ;  /* 0x0000006500548312 */ /* 0x000e220000201c00 */
[----:B-1----:R-:W-:Y:S02]  /*3810*/  @!P1 DADD R106, R106, R80 ;  /* 0x000000006a6a9229 */ /* 0x002fe40000000050 */
[----:B0-----:R-:W-:-:S06]  /*3820*/  @!P0 DADD R112, R112, R84 ;  /* 0x0000000070708229 */ /* 0x001fcc0000000054 */
[----:B------:R-:W-:-:S08]  /*3830*/  DMUL R106, R106, R106 ;  /* 0x0000006a6a6a7228 */ /* 0x000fd00000000000 */
[----:B------:R-:W-:-:S06]  /*3840*/  DFMA R112, R112, R112, R106 ;  /* 0x000000707070722b */ /* 0x000fcc000000006a */
[----:B------:R-:W0:Y:S04]  /*3850*/  MUFU.RSQ64H R81, R113 ;  /* 0x0000007100517308 */ /* 0x000e280000001c00 */
[----:B------:R-:W-:Y:S02]  /*3860*/  VIADD R80, R113, 0xfcb00000 ;  /* 0xfcb0000071507836 */ /* 0x000fe40000000000 */
[----:B------:R-:W-:Y:S02]  /*3870*/  @!P6 IMAD R84, R118, R57, RZ ;  /* 0x000000397654e224 */ /* 0x000fe400078e02ff */
[----:B------:R-:W1:Y:S02]  /*3880*/  @!P6 I2F.F64 R118, R115 ;  /* 0x000000730076e312 */ /* 0x000e640000201c00 */
[----:B0-----:R-:W-:-:S06]  /*3890*/  DMUL R106, R80, R80 ;  /* 0x00000050506a7228 */ /* 0x001fcc0000000000 */
[----:B------:R-:W0:Y:S01]  /*38a0*/  @!P6 I2F.F64 R84, R84 ;  /* 0x000000540054e312 */ /* 0x000e220000201c00 */
[----:B------:R-:W-:Y:S01]  /*38b0*/  MOV R92, 0x0 ;  /* 0x00000000005c7802 */ /* 0x000fe20000000f00 */
[----:B------:R-:W-:Y:S01]  /*38c0*/  IMAD.MOV.U32 R93, RZ, RZ, 0x3fd80000 ;  /* 0x3fd80000ff5d7424 */ /* 0x000fe200078e00ff */
[----:B------:R-:W-:Y:S02]  /*38d0*/  DFMA R106, R112, -R106, 1 ;  /* 0x3ff00000706a742b */ /* 0x000fe4000000086a */
[----:B-1----:R-:W-:-:S06]  /*38e0*/  @!P6 DADD R108, R108, R118 ;  /* 0x000000006c6ce229 */ /* 0x002fcc0000000076 */
[----:B------:R-:W-:Y:S02]  /*38f0*/  DFMA R92, R106, R92, 0.5 ;  /* 0x3fe000006a5c742b */ /* 0x000fe4000000005c */
[----:B------:R-:W-:Y:S01]  /*3900*/  DMUL R106, R80, R106 ;  /* 0x0000006a506a7228 */ /* 0x000fe20000000000 */
[----:B------:R-:W-:Y:S01]  /*3910*/  @!P6 IMAD R118, R114, R34, RZ ;  /* 0x000000227276e224 */ /* 0x000fe200078e02ff */
[----:B0-----:R-:W-:-:S03]  /*3920*/  @!P6 DADD R110, R110, R84 ;  /* 0x000000006e6ee229 */ /* 0x001fc60000000054 */
[----:B------:R0:W1:Y:S03]  /*3930*/  @!P6 I2F.F64 R84, R118 ;  /* 0x000000760054e312 */ /* 0x0000660000201c00 */
[----:B------:R-:W-:Y:S01]  /*3940*/  DFMA R92, R92, R106, R80 ;  /* 0x0000006a5c5c722b */ /* 0x000fe20000000050 */
[----:B------:R-:W-:Y:S02]  /*3950*/  @!P6 IMAD R106, R86, R34, RZ ;  /* 0x00000022566ae224 */ /* 0x000fe400078e02ff */
[----:B0-----:R-:W-:Y:S02]  /*3960*/  @!P4 IMAD R118, R90, R23, RZ ;  /* 0x000000175a76c224 */ /* 0x001fe400078e02ff */
[----:B------:R-:W-:Y:S02]  /*3970*/  @!P2 IMAD R115, R91, R47, RZ ;  /* 0x0000002f5b73a224 */ /* 0x000fe400078e02ff */
[----:B------:R-:W0:Y:S01]  /*3980*/  @!P6 I2F.F64 R106, R106 ;  /* 0x0000006a006ae312 */ /* 0x000e220000201c00 */
[----:B------:R-:W-:-:S07]  /*3990*/  @!P5 IMAD R101, R87, R54, RZ ;  /* 0x000000365765d224 */ /* 0x000fce00078e02ff */
[----:B------:R-:W2:Y:S01]  /*39a0*/  @!P4 I2F.F64 R90, R118 ;  /* 0x00000076005ac312 */ /* 0x000ea20000201c00 */
[----:B-1----:R-:W-:Y:S01]  /*39b0*/  @!P6 DADD R104, R104, R84 ;  /* 0x000000006868e229 */ /* 0x002fe20000000054 */
[----:B------:R-:W-:Y:S02]  /*39c0*/  @!P5 IMAD R114, R88, R54, RZ ;  /* 0x000000365872d224 */ /* 0x000fe400078e02ff */
[----:B------:R-:W-:-:S04]  /*39d0*/  @!P3 IMAD R119, R95, R24, RZ ;  /* 0x000000185f77b224 */ /* 0x000fc800078e02ff */
[----:B------:R1:W3:Y:S01]  /*39e0*/  @!P5 I2F.F64 R84, R101 ;  /* 0x000000650054d312 */ /* 0x0002e20000201c00 */
[----:B0-----:R-:W-:Y:S01]  /*39f0*/  @!P6 DADD R102, R102, R106 ;  /* 0x000000006666e229 */ /* 0x001fe2000000006a */
[----:B-1----:R-:W-:Y:S01]  /*3a00*/  @!P4 IMAD R101, R94, R23, RZ ;  /* 0x000000175e65c224 */ /* 0x002fe200078e02ff */
[----:B--2---:R-:W-:-:S05]  /*3a10*/  @!P4 DADD R104, R104, R90 ;  /* 0x000000006868c229 */ /* 0x004fca000000005a */
[----:B------:R0:W-:Y:S01]  /*3a20*/  @!P5 I2F.F64 R86, R114 ;  /* 0x000000720056d312 */ /* 0x0001e20000201c00 */
[----:B------:R-:W-:-:S07]  /*3a30*/  @!P3 IMAD R94, R117, R24, RZ ;  /* 0x00000018755eb224 */ /* 0x000fce00078e02ff */
[----:B------:R-:W1:Y:S01]  /*3a40*/  @!P4 I2F.F64 R106, R101 ;  /* 0x00000065006ac312 */ /* 0x000e620000201c00 */
[----:B---3--:R-:W-:-:S07]  /*3a50*/  @!P5 DADD R110, R110, R84 ;  /* 0x000000006e6ed229 */ /* 0x008fce0000000054 */
[----:B------:R-:W2:Y:S01]  /*3a60*/  @!P3 I2F.F64 R90, R119 ;  /* 0x00000077005ab312 */ /* 0x000ea20000201c00 */
[-C--:B0-----:R-:W-:Y:S02]  /*3a70*/  @!P1 IMAD R114, R122, R83.reuse, RZ ;  /* 0x000000537a729224 */ /* 0x081fe400078e02ff */
[----:B------:R-:W-:-:S05]  /*3a80*/  @!P1 IMAD R116, R116, R83, RZ ;  /* 0x0000005374749224 */ /* 0x000fca00078e02ff */
[----:B------:R-:W0:Y:S01]  /*3a90*/  @!P3 I2F.F64 R94, R94 ;  /* 0x0000005e005eb312 */ /* 0x000e220000201c00 */
[C---:B------:R-:W-:Y:S01]  /*3aa0*/  @!P0 IMAD R121, R40.reuse, R121, RZ ;  /* 0x0000007928798224 */ /* 0x040fe200078e02ff */
[----:B-1----:R-:W-:Y:S01]  /*3ab0*/  @!P4 DADD R102, R102, R106 ;  /* 0x000000006666c229 */ /* 0x002fe2000000006a */
[----:B------:R-:W-:-:S05]  /*3ac0*/  @!P0 IMAD R123, R40, R123, RZ ;  /* 0x0000007b287b8224 */ /* 0x000fca00078e02ff */
[----:B------:R-:W1:Y:S01]  /*3ad0*/  @!P2 I2F.F64 R88, R89 ;  /* 0x000000590058a312 */ /* 0x000e620000201c00 */
[----:B------:R-:W-:-:S07]  /*3ae0*/  @!P5 DADD R108, R108, R86 ;  /* 0x000000006c6cd229 */ /* 0x000fce0000000056 */
[----:B------:R-:W3:Y:S01]  /*3af0*/  @!P2 I2F.F64 R84, R115 ;  /* 0x000000730054a312 */ /* 0x000ee20000201c00 */
[----:B--2---:R-:W-:-:S07]  /*3b00*/  @!P3 DADD R104, R104, R90 ;  /* 0x000000006868b229 */ /* 0x004fce000000005a */
[----:B------:R-:W2:Y:S01]  /*3b10*/  @!P1 I2F.F64 R106, R116 ;  /* 0x00000074006a9312 */ /* 0x000ea20000201c00 */
[----:B0-----:R-:W-:-:S07]  /*3b20*/  @!P3 DADD R102, R102, R94 ;  /* 0x000000006666b229 */ /* 0x001fce000000005e */
[----:B------:R-:W0:Y:S01]  /*3b30*/  @!P1 I2F.F64 R114, R114 ;  /* 0x0000007200729312 */ /* 0x000e220000201c00 */
[----:B-1----:R-:W-:-:S07]  /*3b40*/  @!P2 DADD R110, R110, R88 ;  /* 0x000000006e6ea229 */ /* 0x002fce0000000058 */
[----:B------:R-:W1:Y:S01]  /*3b50*/  @!P0 I2F.F64 R86, R121 ;  /* 0x0000007900568312 */ /* 0x000e620000201c00 */
[----:B---3--:R-:W-:-:S07]  /*3b60*/  @!P2 DADD R108, R108, R84 ;  /* 0x000000006c6ca229 */ /* 0x008fce0000000054 */
[----:B------:R-:W3:Y:S01]  /*3b70*/  @!P0 I2F.F64 R90, R123 ;  /* 0x0000007b005a8312 */ /* 0x000ee20000201c00 */
[----:B--2---:R-:W-:Y:S02]  /*3b80*/  @!P1 DADD R104, R104, R106 ;  /* 0x0000000068689229 */ /* 0x004fe4000000006a */
[----:B0-----:R-:W-:Y:S02]  /*3b90*/  @!P1 DADD R102, R102, R114 ;  /* 0x0000000066669229 */ /* 0x001fe40000000072 */
[----:B------:R-:W-:Y:S02]  /*3ba0*/  DMUL R84, R112, R92 ;  /* 0x0000005c70547228 */ /* 0x000fe40000000000 */
[----:B-1----:R-:W-:Y:S02]  /*3bb0*/  @!P0 DADD R110, R110, R86 ;  /* 0x000000006e6e8229 */ /* 0x002fe40000000056 */
[----:B------:R-:W-:Y:S02]  /*3bc0*/  DMUL R104, R104, R104 ;  /* 0x0000006868687228 */ /* 0x000fe40000000000 */
[----:B---3--:R-:W-:Y:S01]  /*3bd0*/  @!P0 DADD R108, R108, R90 ;  /* 0x000000006c6c8229 */ /* 0x008fe2000000005a */
[----:B------:R-:W-:Y:S01]  /*3be0*/  ISETP.GE.U32.AND P0, PT, R80, 0x7ca00000, PT ;  /* 0x7ca000005000780c */ /* 0x000fe20003f06070 */
[----:B------:R-:W-:-:S02]  /*3bf0*/  DMUL R102, R102, R102 ;  /* 0x0000006666667228 */ /* 0x000fc40000000000 */
[----:B------:R-:W-:Y:S01]  /*3c00*/  DFMA R86, R84, -R84, R112 ;  /* 0x800000545456722b */ /* 0x000fe20000000070 */
[----:B------:R-:W-:Y:S01]  /*3c10*/  IADD3 R89, PT, PT, R93, -0x100000, RZ ;  /* 0xfff000005d597810 */ /* 0x000fe20007ffe0ff */
[----:B------:R-:W-:Y:S01]  /*3c20*/  IMAD.MOV.U32 R88, RZ, RZ, R92 ;  /* 0x000000ffff587224 */ /* 0x000fe200078e005c */
[----:B------:R-:W-:-:S03]  /*3c30*/  DFMA R104, R110, R110, R104 ;  /* 0x0000006e6e68722b */ /* 0x000fc60000000068 */
[----:B------:R-:W-:Y:S02]  /*3c40*/  DFMA R102, R108, R108, R102 ;  /* 0x0000006c6c66722b */ /* 0x000fe40000000066 */
[----:B------:R-:W-:Y:S02]  /*3c50*/  DFMA R90, R86, R88, R84 ;  /* 0x00000058565a722b */ /* 0x000fe40000000054 */
[----:B------:R-:W-:Y:S09]  /*3c60*/  @!P0 BRA `(.L_x_5) ;  /* 0x0000000000248947 */ /* 0x000ff20003800000 */
[----:B------:R-:W-:Y:S01]  /*3c70*/  MOV R93, R92 ;  /* 0x0000005c005d7202 */ /* 0x000fe20000000f00 */
[----:B------:R-:W-:Y:S01]  /*3c80*/  IMAD.MOV.U32 R81, RZ, RZ, R85 ;  /* 0x000000ffff517224 */ /* 0x000fe200078e0055 */
[----:B------:R-:W-:Y:S01]  /*3c90*/  MOV R101, R84 ;  /* 0x0000005400657202 */ /* 0x000fe20000000f00 */
[----:B------:R-:W-:Y:S01]  /*3ca0*/  IMAD.MOV.U32 R88, RZ, RZ, R112 ;  /* 0x000000ffff587224 */ /* 0x000fe200078e0070 */
[----:B------:R-:W-:Y:S02]  /*3cb0*/  MOV R85, R89 ;  /* 0x0000005900557202 */ /* 0x000fe40000000f00 */
[----:B------:R-:W-:-:S07]  /*3cc0*/  MOV R92, 0x3ce0 ;  /* 0x00003ce0005c7802 */ /* 0x000fce0000000f00 */
[----:B------:R-:W-:Y:S05]  /*3cd0*/  CALL.REL.NOINC `($__internal_0_$__cuda_sm20_dsqrt_rn_f64_mediumpath_v1) ;  /* 0x0000000400dc7944 */ /* 0x000fea0003c00000 */
[----:B------:R-:W-:Y:S01]  /*3ce0*/  IMAD.MOV.U32 R90, RZ, RZ, R80 ;  /* 0x000000ffff5a7224 */ /* 0x000fe200078e0050 */
[----:B------:R-:W-:-:S07]  /*3cf0*/  MOV R91, R81 ;  /* 0x00000051005b7202 */ /* 0x000fce0000000f00 */
.L_x_5:
[----:B------:R-:W-:Y:S05]  /*3d00*/  BSYNC.RECONVERGENT B1 ;  /* 0x0000000000017941 */ /* 0x000fea0003800200 */
.L_x_4:
[----:B------:R-:W0:Y:S01]  /*3d10*/  MUFU.RSQ64H R93, R105 ;  /* 0x00000069005d7308 */ /* 0x000e220000001c00 */
[----:B------:R-:W-:Y:S01]  /*3d20*/  VIADD R92, R105, 0xfcb00000 ;  /* 0xfcb00000695c7836 */ /* 0x000fe20000000000 */
[----:B------:R-:W-:Y:S01]  /*3d30*/  MOV R80, 0x0 ;  /* 0x0000000000507802 */ /* 0x000fe20000000f00 */
[----:B------:R-:W-:Y:S01]  /*3d40*/  IMAD.MOV.U32 R81, RZ, RZ, 0x3fd80000 ;  /* 0x3fd80000ff517424 */ /* 0x000fe200078e00ff */
[----:B------:R-:W-:Y:S01]  /*3d50*/  BSSY.RECONVERGENT B1, `(.L_x_6) ;  /* 0x000001b000017945 */ /* 0x000fe20003800200 */
[----:B------:R-:W-:Y:S01]  /*3d60*/  DMUL R90, R90, 0.125 ;  /* 0x3fc000005a5a7828 */ /* 0x000fe20000000000 */
[----:B------:R-:W-:Y:S01]  /*3d70*/  ISETP.GE.U32.AND P0, PT, R92, 0x7ca00000, PT ;  /* 0x7ca000005c00780c */ /* 0x000fe20003f06070 */
[----:B0-----:R-:W-:-:S08]  /*3d80*/  DMUL R84, R92, R92 ;  /* 0x0000005c5c547228 */ /* 0x001fd00000000000 */
[----:B------:R-:W-:-:S08]  /*3d90*/  DFMA R84, R104, -R84, 1 ;  /* 0x3ff000006854742b */ /* 0x000fd00000000854 */
[----:B------:R-:W-:Y:S02]  /*3da0*/  DFMA R80, R84, R80, 0.5 ;  /* 0x3fe000005450742b */ /* 0x000fe40000000050 */
[----:B------:R-:W-:-:S08]  /*3db0*/  DMUL R86, R92, R84 ;  /* 0x000000545c567228 */ /* 0x000fd00000000000 */
[----:B------:R-:W-:-:S08]  /*3dc0*/  DFMA R86, R80, R86, R92 ;  /* 0x000000565056722b */ /* 0x000fd0000000005c */
[----:B------:R-:W-:Y:S02]  /*3dd0*/  DMUL R84, R104, R86 ;  /* 0x0000005668547228 */ /* 0x000fe40000000000 */
[----:B------:R-:W-:Y:S01]  /*3de0*/  IADD3 R89, PT, PT, R87, -0x100000, RZ ;  /* 0xfff0000057597810 */ /* 0x000fe20007ffe0ff */
[----:B------:R-:W-:-:S05]  /*3df0*/  IMAD.MOV.U32 R88, RZ, RZ, R86 ;  /* 0x000000ffff587224 */ /* 0x000fca00078e0056 */
[----:B------:R-:W-:-:S08]  /*3e00*/  DFMA R80, R84, -R84, R104 ;  /* 0x800000545450722b */ /* 0x000fd00000000068 */
[----:B------:R-:W-:Y:S01]  /*3e10*/  DFMA R94, R80, R88, R84 ;  /* 0x00000058505e722b */ /* 0x000fe20000000054 */
[----:B------:R-:W-:Y:S10]  /*3e20*/  @!P0 BRA `(.L_x_7) ;  /* 0x0000000000348947 */ /* 0x000ff40003800000 */
[----:B------:R-:W-:Y:S01]  /*3e30*/  MOV R93, R86 ;  /* 0x00000056005d7202 */ /* 0x000fe20000000f00 */
[----:B------:R-:W-:Y:S01]  /*3e40*/  IMAD.MOV.U32 R86, RZ, RZ, R80 ;  /* 0x000000ffff567224 */ /* 0x000fe200078e0050 */
[----:B------:R-:W-:Y:S01]  /*3e50*/  MOV R87, R81 ;  /* 0x0000005100577202 */ /* 0x000fe20000000f00 */
[----:B------:R-:W-:Y:S01]  /*3e60*/  IMAD.MOV.U32 R80, RZ, RZ, R92 ;  /* 0x000000ffff507224 */ /* 0x000fe200078e005c */
        /* <DEDUP_REMOVED lines=9> */
.L_x_7:
[----:B------:R-:W-:Y:S05]  /*3f00*/  BSYNC.RECONVERGENT B1 ;  /* 0x0000000000017941 */ /* 0x000fea0003800200 */
.L_x_6:
        /* <DEDUP_REMOVED lines=31> */
.L_x_9:
[----:B------:R-:W-:Y:S05]  /*4100*/  BSYNC.RECONVERGENT B1 ;  /* 0x0000000000017941 */ /* 0x000fea0003800200 */
.L_x_8:
[----:B------:R-:W-:Y:S01]  /*4110*/  DSETP.GT.AND P0, PT, R90, 255, PT ;  /* 0x406fe0005a00742a */ /* 0x000fe20003f04000 */
[----:B------:R-:W-:Y:S01]  /*4120*/  IADD3 R9, PT, PT, R9, 0x200, RZ ;  /* 0x0000020009097810 */ /* 0x000fe20007ffe0ff */
[----:B------:R-:W-:Y:S01]  /*4130*/  DMUL R104, R104, 0.125 ;  /* 0x3fc0000068687828 */ /* 0x000fe20000000000 */
[C---:B------:R-:W-:Y:S01]  /*4140*/  IMAD R17, R99.reuse, 0x200, R17 ;  /* 0x0000020063117824 */ /* 0x040fe200078e0211 */
[C---:B------:R-:W-:Y:S01]  /*4150*/  LEA R19, R99.reuse, R19, 0x9 ;  /* 0x0000001363137211 */ /* 0x040fe200078e48ff */
[C---:B------:R-:W-:Y:S01]  /*4160*/  IMAD R13, R99.reuse, 0x200, R13 ;  /* 0x00000200630d7824 */ /* 0x040fe200078e020d */
[----:B------:R-:W-:Y:S01]  /*4170*/  FSEL R80, R90, RZ, !P0 ;  /* 0x000000ff5a507208 */ /* 0x000fe20004000000 */
[----:B------:R-:W-:Y:S01]  /*4180*/  IMAD R69, R99, 0x200, R69 ;  /* 0x0000020063457824 */ /* 0x000fe200078e0245 */
[----:B------:R-:W-:Y:S01]  /*4190*/  FSEL R81, R91, 3.748046875, !P0 ;  /* 0x406fe0005b517808 */ /* 0x000fe20004000000 */
[----:B------:R-:W-:Y:S01]  /*41a0*/  DSETP.GT.AND P0, PT, R94, 255, PT ;  /* 0x406fe0005e00742a */ /* 0x000fe20003f04000 */
[C---:B------:R-:W-:Y:S01]  /*41b0*/  LEA R68, R99.reuse, R68, 0x9 ;  /* 0x0000004463447211 */ /* 0x040fe200078e48ff */
[C---:B------:R-:W-:Y:S01]  /*41c0*/  IMAD R71, R99.reuse, 0x200, R71 ;  /* 0x0000020063477824 */ /* 0x040fe200078e0247 */
[C---:B------:R-:W-:Y:S01]  /*41d0*/  LEA R70, R99.reuse, R70, 0x9 ;  /* 0x0000004663467211 */ /* 0x040fe200078e48ff */
[C---:B------:R-:W-:Y:S01]  /*41e0*/  IMAD R73, R99.reuse, 0x200, R73 ;  /* 0x0000020063497824 */ /* 0x040fe200078e0249 */
[----:B------:R-:W0:Y:S01]  /*41f0*/  F2I.U32.F64.TRUNC R81, R80 ;  /* 0x0000005000517311 */ /* 0x000e22000030d000 */
[----:B------:R-:W-:Y:S01]  /*4200*/  FSEL R84, R94, RZ, !P0 ;  /* 0x000000ff5e547208 */ /* 0x000fe20004000000 */
[----:B------:R-:W-:Y:S01]  /*4210*/  IMAD R97, R99, 0x200, R97 ;  /* 0x0000020063617824 */ /* 0x000fe200078e0261 */
[----:B------:R-:W-:Y:S01]  /*4220*/  FSEL R85, R95, 3.748046875, !P0 ;  /* 0x406fe0005f557808 */ /* 0x000fe20004000000 */
[----:B------:R-:W-:Y:S01]  /*4230*/  DSETP.GT.AND P0, PT, R104, 255, PT ;  /* 0x406fe0006800742a */ /* 0x000fe20003f04000 */
[C---:B------:R-:W-:Y:S01]  /*4240*/  LEA R72, R99.reuse, R72, 0x9 ;  /* 0x0000004863487211 */ /* 0x040fe200078e48ff */
[C---:B------:R-:W-:Y:S01]  /*4250*/  IMAD R79, R99.reuse, 0x200, R79 ;  /* 0x00000200634f7824 */ /* 0x040fe200078e024f */
[C---:B------:R-:W-:Y:S01]  /*4260*/  LEA R96, R99.reuse, R96, 0x9 ;  /* 0x0000006063607211 */ /* 0x040fe200078e48ff */
[----:B------:R-:W-:Y:S01]  /*4270*/  IMAD R74, R99, 0x200, R74 ;  /* 0x00000200634a7824 */ /* 0x000fe200078e024a */
[----:B------:R-:W1:Y:S01]  /*4280*/  F2I.U32.F64.TRUNC R85, R84 ;  /* 0x0000005400557311 */ /* 0x000e62000030d000 */
[----:B------:R-:W-:Y:S01]  /*4290*/  FSEL R87, R105, 3.748046875, !P0 ;  /* 0x406fe00069577808 */ /* 0x000fe20004000000 */
[C---:B------:R-:W-:Y:S01]  /*42a0*/  IMAD R15, R99.reuse, 0x200, R15 ;  /* 0x00000200630f7824 */ /* 0x040fe200078e020f */
[----:B------:R-:W-:Y:S01]  /*42b0*/  FSEL R86, R104, RZ, !P0 ;  /* 0x000000ff68567208 */ /* 0x000fe20004000000 */
[C---:B------:R-:W-:Y:S01]  /*42c0*/  IMAD R76, R99.reuse, 0x200, R76 ;  /* 0x00000200634c7824 */ /* 0x040fe200078e024c */
[C---:B------:R-:W-:Y:S01]  /*42d0*/  IADD3 R88, P0, PT, R14.reuse, UR8, RZ ;  /* 0x000000080e587c10 */ /* 0x040fe2000ff1e0ff */
[C---:B------:R-:W-:Y:S01]  /*42e0*/  IMAD R10, R99.reuse, 0x200, R10 ;  /* 0x00000200630a7824 */ /* 0x040fe200078e020a */
[C---:B------:R-:W-:Y:S01]  /*42f0*/  LEA R78, R99.reuse, R78, 0x9 ;  /* 0x0000004e634e7211 */ /* 0x040fe200078e48ff */
[----:B------:R-:W2:Y:S01]  /*4300*/  F2I.U32.F64.TRUNC R87, R86 ;  /* 0x0000005600577311 */ /* 0x000ea2000030d000 */
[----:B------:R-:W-:Y:S01]  /*4310*/  LEA.HI.X.SX32 R89, R14, UR9, 0x1, P0 ;  /* 0x000000090e597c11 */ /* 0x000fe200080f0eff */
[----:B------:R-:W-:Y:S01]  /*4320*/  IMAD R16, R99, 0x200, R16 ;  /* 0x0000020063107824 */ /* 0x000fe200078e0210 */
[----:B------:R-:W-:Y:S01]  /*4330*/  ISETP.GE.AND P0, PT, R9, UR10, PT ;  /* 0x0000000a09007c0c */ /* 0x000fe2000bf06270 */
[C---:B------:R-:W-:Y:S01]  /*4340*/  IMAD R12, R99.reuse, 0x200, R12 ;  /* 0x00000200630c7824 */ /* 0x040fe200078e020c */
[C---:B------:R-:W-:Y:S01]  /*4350*/  LEA R98, R99.reuse, R98, 0x9 ;  /* 0x0000006263627211 */ /* 0x040fe200078e48ff */
[----:B0-----:R3:W-:Y:S01]  /*4360*/  STG.E.U8 desc[UR6][R88.64+0x2], R81 ;  /* 0x0000025158007986 */ /* 0x0017e2000c101106 */
[----:B------:R-:W-:-:S02]  /*4370*/  LEA R75, R99, R75, 0x9 ;  /* 0x0000004b634b7211 */ /* 0x000fc400078e48ff */
[C---:B------:R-:W-:Y:S01]  /*4380*/  LEA R77, R99.reuse, R77, 0x9 ;  /* 0x0000004d634d7211 */ /* 0x040fe200078e48ff */
[----:B-1----:R3:W-:Y:S01]  /*4390*/  STG.E.U8 desc[UR6][R88.64+0x1], R85 ;  /* 0x0000015558007986 */ /* 0x0027e2000c101106 */
[C---:B------:R-:W-:Y:S02]  /*43a0*/  LEA R11, R99.reuse, R11, 0x9 ;  /* 0x0000000b630b7211 */ /* 0x040fe400078e48ff */
[C---:B------:R-:W-:Y:S01]  /*43b0*/  LEA R18, R99.reuse, R18, 0x9 ;  /* 0x0000001263127211 */ /* 0x040fe200078e48ff */
[----:B--2---:R3:W-:Y:S01]  /*43c0*/  STG.E.U8 desc[UR6][R88.64], R87 ;  /* 0x0000005758007986 */ /* 0x0047e2000c101106 */
[----:B------:R-:W-:Y:S01]  /*43d0*/  LEA R14, R99, R14, 0x9 ;  /* 0x0000000e630e7211 */ /* 0x000fe200078e48ff */
[----:B------:R-:W-:Y:S06]  /*43e0*/  @!P0 BRA `(.L_x_10) ;  /* 0xffffffc400288947 */ /* 0x000fec000383ffff */
.L_x_3:
[----:B------:R-:W-:Y:S05]  /*43f0*/  BSYNC.RECONVERGENT B0 ;  /* 0x0000000000007941 */ /* 0x000fea0003800200 */
.L_x_2:
[----:B------:R-:W1:Y:S01]  /*4400*/  LDCU UR4, c[0x0][0x390] ;  /* 0x00007200ff0477ac */ /* 0x000e620008000800 */
[----:B------:R-:W-:-:S04]  /*4410*/  IADD3 R100, PT, PT, R100, 0x400, RZ ;  /* 0x0000040064647810 */ /* 0x000fc80007ffe0ff */
[----:B-1----:R-:W-:-:S13]  /*4420*/  ISETP.GE.AND P0, PT, R100, UR4, PT ;  /* 0x0000000464007c0c */ /* 0x002fda000bf06270 */
[----:B------:R-:W-:Y:S05]  /*4430*/  @!P0 BRA `(.L_x_11) ;  /* 0xffffffbc00e08947 */ /* 0x000fea000383ffff */
[----:B------:R-:W-:Y:S05]  /*4440*/  EXIT ;  /* 0x000000000000794d */ /* 0x000fea0003800000 */
        .weak           $__internal_0_$__cuda_sm20_dsqrt_rn_f64_mediumpath_v1
        .type           $__internal_0_$__cuda_sm20_dsqrt_rn_f64_mediumpath_v1,@function
        .size           $__internal_0_$__cuda_sm20_dsqrt_rn_f64_mediumpath_v1,(.L_x_17 - $__internal_0_$__cuda_sm20_dsqrt_rn_f64_mediumpath_v1)
$__internal_0_$__cuda_sm20_dsqrt_rn_f64_mediumpath_v1:
[----:B------:R-:W-:Y:S01]  /*4450*/  ISETP.GE.U32.AND P0, PT, R80, -0x3400000, PT ;  /* 0xfcc000005000780c */ /* 0x000fe20003f06070 */
[----:B------:R-:W-:Y:S01]  /*4460*/  BSSY.RECONVERGENT B2, `(.L_x_12) ;  /* 0x0000026000027945 */ /* 0x000fe20003800200 */
[----:B------:R-:W-:Y:S01]  /*4470*/  IMAD.MOV.U32 R89, RZ, RZ, R113 ;  /* 0x000000ffff597224 */ /* 0x000fe200078e0071 */
[----:B------:R-:W-:Y:S02]  /*4480*/  MOV R84, R93 ;  /* 0x0000005d00547202 */ /* 0x000fe40000000f00 */
[----:B------:R-:W-:-:S08]  /*4490*/  MOV R80, R101 ;  /* 0x0000006500507202 */ /* 0x000fd00000000f00 */
[----:B------:R-:W-:Y:S05]  /*44a0*/  @!P0 BRA `(.L_x_13) ;  /* 0x0000000000208947 */ /* 0x000fea0003800000 */
[----:B------:R-:W-:-:S10]  /*44b0*/  DFMA.RM R84, R86, R84, R80 ;  /* 0x000000545654722b */ /* 0x000fd40000004050 */
[----:B------:R-:W-:-:S05]  /*44c0*/  IADD3 R80, P0, PT, R84, 0x1, RZ ;  /* 0x0000000154507810 */ /* 0x000fca0007f1e0ff */
[----:B------:R-:W-:-:S06]  /*44d0*/  IMAD.X R81, RZ, RZ, R85, P0 ;  /* 0x000000ffff517224 */ /* 0x000fcc00000e0655 */
[----:B------:R-:W-:-:S08]  /*44e0*/  DFMA.RP R88, -R84, R80, R88 ;  /* 0x000000505458722b */ /* 0x000fd00000008158 */
[----:B------:R-:W-:-:S06]  /*44f0*/  DSETP.GT.AND P0, PT, R88, RZ, PT ;  /* 0x000000ff5800722a */ /* 0x000fcc0003f04000 */
[----:B------:R-:W-:Y:S02]  /*4500*/  FSEL R80, R80, R84, P0 ;  /* 0x0000005450507208 */ /* 0x000fe40000000000 */
[----:B------:R-:W-:Y:S01]  /*4510*/  FSEL R81, R81, R85, P0 ;  /* 0x0000005551517208 */ /* 0x000fe20000000000 */
[----:B------:R-:W-:Y:S06]  /*4520*/  BRA `(.L_x_14) ;  /* 0x0000000000647947 */ /* 0x000fec0003800000 */
.L_x_13:
[----:B------:R-:W-:-:S14]  /*4530*/  DSETP.NE.AND P0, PT, R88, RZ, PT ;  /* 0x000000ff5800722a */ /* 0x000fdc0003f05000 */
[----:B------:R-:W-:Y:S05]  /*4540*/  @!P0 BRA `(.L_x_15) ;  /* 0x0000000000588947 */ /* 0x000fea0003800000 */
[----:B------:R-:W-:-:S13]  /*4550*/  ISETP.GE.AND P0, PT, R89, RZ, PT ;  /* 0x000000ff5900720c */ /* 0x000fda0003f06270 */
[----:B------:R-:W-:Y:S02]  /*4560*/  @!P0 MOV R80, 0x0 ;  /* 0x0000000000508802 */ /* 0x000fe40000000f00 */
[----:B------:R-:W-:Y:S01]  /*4570*/  @!P0 MOV R81, 0xfff80000 ;  /* 0xfff8000000518802 */ /* 0x000fe20000000f00 */
[----:B------:R-:W-:Y:S06]  /*4580*/  @!P0 BRA `(.L_x_14) ;  /* 0x00000000004c8947 */ /* 0x000fec0003800000 */
[----:B------:R-:W-:-:S13]  /*4590*/  ISETP.GT.AND P0, PT, R89, 0x7fefffff, PT ;  /* 0x7fefffff5900780c */ /* 0x000fda0003f04270 */
[----:B------:R-:W-:Y:S05]  /*45a0*/  @P0 BRA `(.L_x_15) ;  /* 0x0000000000400947 */ /* 0x000fea0003800000 */
[----:B------:R-:W-:Y:S01]  /*45b0*/  DMUL R88, R88, 8.11296384146066816958e+31 ;  /* 0x4690000058587828 */ /* 0x000fe20000000000 */
[----:B------:R-:W-:Y:S02]  /*45c0*/  IMAD.MOV.U32 R86, RZ, RZ, RZ ;  /* 0x000000ffff567224 */ /* 0x000fe400078e00ff */
[----:B------:R-:W-:Y:S01]  /*45d0*/  HFMA2 R81, -RZ, RZ, 1.9609375, 0 ;  /* 0x3fd80000ff517431 */ /* 0x000fe200000001ff */
[----:B------:R-:W-:Y:S02]  /*45e0*/  MOV R80, 0x0 ;  /* 0x0000000000507802 */ /* 0x000fe40000000f00 */
[----:B------:R-:W0:Y:S02]  /*45f0*/  MUFU.RSQ64H R87, R89 ;  /* 0x0000005900577308 */ /* 0x000e240000001c00 */
[----:B0-----:R-:W-:-:S08]  /*4600*/  DMUL R84, R86, R86 ;  /* 0x0000005656547228 */ /* 0x001fd00000000000 */
[----:B------:R-:W-:-:S08]  /*4610*/  DFMA R84, R88, -R84, 1 ;  /* 0x3ff000005854742b */ /* 0x000fd00000000854 */
[----:B------:R-:W-:Y:S02]  /*4620*/  DFMA R80, R84, R80, 0.5 ;  /* 0x3fe000005450742b */ /* 0x000fe40000000050 */
[----:B------:R-:W-:-:S08]  /*4630*/  DMUL R84, R86, R84 ;  /* 0x0000005456547228 */ /* 0x000fd00000000000 */
[----:B------:R-:W-:-:S08]  /*4640*/  DFMA R84, R80, R84, R86 ;  /* 0x000000545054722b */ /* 0x000fd00000000056 */
[----:B------:R-:W-:Y:S02]  /*4650*/  DMUL R80, R88, R84 ;  /* 0x0000005458507228 */ /* 0x000fe40000000000 */
[----:B------:R-:W-:-:S06]  /*4660*/  VIADD R85, R85, 0xfff00000 ;  /* 0xfff0000055557836 */ /* 0x000fcc0000000000 */
[----:B------:R-:W-:-:S08]  /*4670*/  DFMA R88, R80, -R80, R88 ;  /* 0x800000505058722b */ /* 0x000fd00000000058 */
[----:B------:R-:W-:-:S10]  /*4680*/  DFMA R80, R84, R88, R80 ;  /* 0x000000585450722b */ /* 0x000fd40000000050 */
[----:B------:R-:W-:Y:S01]  /*4690*/  IADD3 R81, PT, PT, R81, -0x3500000, RZ ;  /* 0xfcb0000051517810 */ /* 0x000fe20007ffe0ff */
[----:B------:R-:W-:Y:S06]  /*46a0*/  BRA `(.L_x_14) ;  /* 0x0000000000047947 */ /* 0x000fec0003800000 */
.L_x_15:
[----:B------:R-:W-:-:S11]  /*46b0*/  DADD R80, R88, R88 ;  /* 0x0000000058507229 */ /* 0x000fd60000000058 */
.L_x_14:
[----:B------:R-:W-:Y:S05]  /*46c0*/  BSYNC.RECONVERGENT B2 ;  /* 0x0000000000027941 */ /* 0x000fea0003800200 */
.L_x_12:
[----:B------:R-:W-:-:S04]  /*46d0*/  MOV R93, 0x0 ;  /* 0x00000000005d7802 */ /* 0x000fc80000000f00 */
[----:B------:R-:W-:Y:S05]  /*46e0*/  RET.REL.NODEC R92 `(_Z12sobel_KernelPhS_iiiPi) ;  /* 0xffffffb85c447950 */ /* 0x000fea0003c3ffff */
.L_x_16:
[----:B------:R-:W-:-:S00]  /*46f0*/  BRA `(.L_x_16) ;  /* 0xfffffffc00fc7947 */ /* 0x000fc0000383ffff */
[----:B------:R-:W-:-:S00]  /*4700*/  NOP ;  /* 0x0000000000007918 */ /* 0x000fc00000000000 */
[----:B------:R-:W-:-:S00]  /*4710*/  NOP ;  /* 0x0000000000007918 */ /* 0x000fc00000000000 */
[----:B------:R-:W-:-:S00]  /*4720*/  NOP ;  /* 0x0000000000007918 */ /* 0x000fc00000000000 */
[----:B------:R-:W-:-:S00]  /*4730*/  NOP ;  /* 0x0000000000007918 */ /* 0x000fc00000000000 */
[----:B------:R-:W-:-:S00]  /*4740*/  NOP ;  /* 0x0000000000007918 */ /* 0x000fc00000000000 */
[----:B------:R-:W-:-:S00]  /*4750*/  NOP ;  /* 0x0000000000007918 */ /* 0x000fc00000000000 */
[----:B------:R-:W-:-:S00]  /*4760*/  NOP ;  /* 0x0000000000007918 */ /* 0x000fc00000000000 */
[----:B------:R-:W-:-:S00]  /*4770*/  NOP ;  /* 0x0000000000007918 */ /* 0x000fc00000000000 */
.L_x_17:


//--------------------- .nv.shared._Z12sobel_KernelPhS_iiiPi --------------------------
	.section	.nv.shared._Z12sobel_KernelPhS_iiiPi,"aw",@nobits
	.sectionflags	@""
	.align	4
.nv.shared._Z12sobel_KernelPhS_iiiPi:
	.zero		1224


//--------------------- .nv.shared.reserved.0     --------------------------
	.section	.nv.shared.reserved.0,"aw",@nobits
	.weak		__nv_reservedSMEM_offset_0_alias
	.size		__nv_reservedSMEM_offset_0_alias, 0, 64
	.other		__nv_reservedSMEM_offset_0_alias,@"STO_CUDA_RESERVED_SHARED STV_DEFAULT"
__nv_reservedSMEM_offset_0_alias:
	.zero		0
	.zero		64


//--------------------- .nv.constant0._Z12sobel_KernelPhS_iiiPi --------------------------
	.section	.nv.constant0._Z12sobel_KernelPhS_iiiPi,"a",@progbits
	.sectionflags	@""
	.align	4
.nv.constant0._Z12sobel_KernelPhS_iiiPi:
	.zero		936


//--------------------- SYMBOLS --------------------------

	.type		.nv.reservedSmem.offset0,@object
	.size		.nv.reservedSmem.offset0,0x4
	.type		.nv.reservedSmem.cap,@object
	.size		.nv.reservedSmem.cap,0x4
